//
// Generated by NVIDIA NVVM Compiler
//
// Compiler Build ID: CL-36424714
// Cuda compilation tools, release 13.0, V13.0.88
// Based on NVVM 20.0.0
//

.version 9.0
.target sm_100
.address_size 64

	// .globl	_Z11muloperatorP6float2S0_S0_PKS_iiiiiii

.visible .entry _Z11muloperatorP6float2S0_S0_PKS_iiiiiii(
	.param .u64 .ptr .align 1 _Z11muloperatorP6float2S0_S0_PKS_iiiiiii_param_0,
	.param .u64 .ptr .align 1 _Z11muloperatorP6float2S0_S0_PKS_iiiiiii_param_1,
	.param .u64 .ptr .align 1 _Z11muloperatorP6float2S0_S0_PKS_iiiiiii_param_2,
	.param .u64 .ptr .align 1 _Z11muloperatorP6float2S0_S0_PKS_iiiiiii_param_3,
	.param .u32 _Z11muloperatorP6float2S0_S0_PKS_iiiiiii_param_4,
	.param .u32 _Z11muloperatorP6float2S0_S0_PKS_iiiiiii_param_5,
	.param .u32 _Z11muloperatorP6float2S0_S0_PKS_iiiiiii_param_6,
	.param .u32 _Z11muloperatorP6float2S0_S0_PKS_iiiiiii_param_7,
	.param .u32 _Z11muloperatorP6float2S0_S0_PKS_iiiiiii_param_8,
	.param .u32 _Z11muloperatorP6float2S0_S0_PKS_iiiiiii_param_9,
	.param .u32 _Z11muloperatorP6float2S0_S0_PKS_iiiiiii_param_10
)
{
	.reg .pred 	%p<12>;
	.reg .b32 	%r<44>;
	.reg .b32 	%f<134>;
	.reg .b64 	%rd<35>;

	ld.param.u64 	%rd5, [_Z11muloperatorP6float2S0_S0_PKS_iiiiiii_param_0];
	ld.param.u64 	%rd6, [_Z11muloperatorP6float2S0_S0_PKS_iiiiiii_param_1];
	ld.param.u64 	%rd7, [_Z11muloperatorP6float2S0_S0_PKS_iiiiiii_param_2];
	ld.param.u64 	%rd4, [_Z11muloperatorP6float2S0_S0_PKS_iiiiiii_param_3];
	ld.param.u32 	%r14, [_Z11muloperatorP6float2S0_S0_PKS_iiiiiii_param_4];
	ld.param.u32 	%r8, [_Z11muloperatorP6float2S0_S0_PKS_iiiiiii_param_5];
	ld.param.u32 	%r9, [_Z11muloperatorP6float2S0_S0_PKS_iiiiiii_param_6];
	ld.param.u32 	%r15, [_Z11muloperatorP6float2S0_S0_PKS_iiiiiii_param_7];
	ld.param.u32 	%r11, [_Z11muloperatorP6float2S0_S0_PKS_iiiiiii_param_8];
	ld.param.u32 	%r12, [_Z11muloperatorP6float2S0_S0_PKS_iiiiiii_param_9];
	ld.param.u32 	%r13, [_Z11muloperatorP6float2S0_S0_PKS_iiiiiii_param_10];
	cvta.to.global.u64 	%rd1, %rd6;
	cvta.to.global.u64 	%rd2, %rd7;
	cvta.to.global.u64 	%rd3, %rd5;
	mov.u32 	%r16, %ntid.x;
	mov.u32 	%r17, %ctaid.x;
	mov.u32 	%r18, %tid.x;
	mad.lo.s32 	%r1, %r16, %r17, %r18;
	mov.u32 	%r19, %ntid.y;
	mov.u32 	%r20, %ctaid.y;
	mov.u32 	%r21, %tid.y;
	mad.lo.s32 	%r22, %r19, %r20, %r21;
	mov.u32 	%r23, %ntid.z;
	mov.u32 	%r24, %ctaid.z;
	mov.u32 	%r25, %tid.z;
	mad.lo.s32 	%r3, %r23, %r24, %r25;
	mul.lo.s32 	%r26, %r11, %r11;
	setp.ge.s32 	%p1, %r1, %r26;
	setp.ge.s32 	%p2, %r22, %r15;
	or.pred  	%p3, %p1, %p2;
	setp.ge.s32 	%p4, %r3, %r14;
	or.pred  	%p5, %p4, %p3;
	@%p5 bra 	$L__BB0_8;
	cvta.to.global.u64 	%rd8, %rd4;
	mad.lo.s32 	%r4, %r15, %r3, %r22;
	mul.wide.u32 	%rd9, %r4, 8;
	add.s64 	%rd10, %rd8, %rd9;
	ld.global.v2.f32 	{%f6, %f7}, [%rd10];
	cvt.rzi.f32.f32 	%f1, %f7;
	setp.eq.f32 	%p6, %f7, %f1;
	mov.b32 	%r27, %f7;
	and.b32  	%r28, %r27, -2147483648;
	mov.b32 	%f8, %r28;
	sub.f32 	%f9, %f7, %f1;
	selp.f32 	%f2, %f8, %f9, %p6;
	cvt.rzi.f32.f32 	%f10, %f6;
	setp.eq.f32 	%p7, %f6, %f10;
	mov.b32 	%r29, %f6;
	and.b32  	%r30, %r29, -2147483648;
	mov.b32 	%f11, %r30;
	sub.f32 	%f12, %f6, %f10;
	selp.f32 	%f4, %f11, %f12, %p7;
	min.f32 	%f13, %f1, %f10;
	setp.lt.f32 	%p8, %f13, 0f00000000;
	@%p8 bra 	$L__BB0_8;
	div.s32 	%r31, %r1, %r11;
	mul.lo.s32 	%r32, %r31, %r11;
	sub.s32 	%r33, %r1, %r32;
	cvt.rn.f32.s32 	%f14, %r33;
	add.f32 	%f15, %f1, %f14;
	cvt.rn.f32.s32 	%f16, %r31;
	add.f32 	%f17, %f10, %f16;
	cvt.rn.f32.s32 	%f18, %r9;
	fma.rn.f32 	%f19, %f17, %f18, %f15;
	mul.lo.s32 	%r34, %r8, %r3;
	mul.lo.s32 	%r35, %r34, %r9;
	cvt.rn.f32.s32 	%f20, %r35;
	add.f32 	%f21, %f19, %f20;
	cvt.rzi.s32.f32 	%r5, %f21;
	sub.s32 	%r36, %r12, %r11;
	shr.u32 	%r37, %r36, 31;
	add.s32 	%r38, %r36, %r37;
	shr.s32 	%r39, %r38, 1;
	mad.lo.s32 	%r40, %r39, %r12, %r39;
	mad.lo.s32 	%r41, %r4, %r12, %r31;
	add.s32 	%r42, %r33, %r40;
	mad.lo.s32 	%r6, %r41, %r12, %r42;
	mad.lo.s32 	%r43, %r11, %r3, %r31;
	mad.lo.s32 	%r7, %r43, %r11, %r33;
	cvt.rn.f32.s32 	%f22, %r12;
	rcp.rn.f32 	%f5, %f22;
	setp.eq.s32 	%p9, %r13, 2;
	@%p9 bra 	$L__BB0_7;
	setp.eq.s32 	%p10, %r13, 1;
	@%p10 bra 	$L__BB0_6;
	setp.ne.s32 	%p11, %r13, 0;
	@%p11 bra 	$L__BB0_8;
	mul.wide.s32 	%rd27, %r7, 8;
	add.s64 	%rd28, %rd2, %rd27;
	ld.global.v2.f32 	{%f100, %f101}, [%rd28];
	mul.wide.s32 	%rd29, %r6, 8;
	add.s64 	%rd30, %rd1, %rd29;
	ld.global.v2.f32 	{%f102, %f103}, [%rd30];
	mul.f32 	%f104, %f101, %f103;
	fma.rn.f32 	%f105, %f100, %f102, %f104;
	mul.f32 	%f106, %f5, %f105;
	mul.f32 	%f107, %f103, %f100;
	mul.f32 	%f108, %f101, %f102;
	sub.f32 	%f109, %f107, %f108;
	mul.f32 	%f110, %f5, %f109;
	mul.wide.s32 	%rd31, %r5, 8;
	add.s64 	%rd32, %rd3, %rd31;
	mov.f32 	%f111, 0f3F800000;
	sub.f32 	%f112, %f111, %f2;
	mul.f32 	%f113, %f112, %f106;
	sub.f32 	%f114, %f111, %f4;
	mul.f32 	%f115, %f114, %f113;
	atom.global.add.f32 	%f116, [%rd32], %f115;
	mul.f32 	%f117, %f112, %f110;
	mul.f32 	%f118, %f114, %f117;
	atom.global.add.f32 	%f119, [%rd32+4], %f118;
	mul.f32 	%f120, %f2, %f106;
	mul.f32 	%f121, %f114, %f120;
	atom.global.add.f32 	%f122, [%rd32+8], %f121;
	mul.f32 	%f123, %f2, %f110;
	mul.f32 	%f124, %f114, %f123;
	atom.global.add.f32 	%f125, [%rd32+12], %f124;
	mul.wide.s32 	%rd33, %r9, 8;
	add.s64 	%rd34, %rd32, %rd33;
	mul.f32 	%f126, %f4, %f113;
	atom.global.add.f32 	%f127, [%rd34], %f126;
	mul.f32 	%f128, %f4, %f117;
	atom.global.add.f32 	%f129, [%rd34+4], %f128;
	mul.f32 	%f130, %f4, %f120;
	atom.global.add.f32 	%f131, [%rd34+8], %f130;
	mul.f32 	%f132, %f4, %f123;
	atom.global.add.f32 	%f133, [%rd34+12], %f132;
	bra.uni 	$L__BB0_8;
$L__BB0_6:
	mul.wide.s32 	%rd19, %r5, 8;
	add.s64 	%rd20, %rd3, %rd19;
	ld.global.v2.f32 	{%f60, %f61}, [%rd20];
	mov.f32 	%f62, 0f3F800000;
	sub.f32 	%f63, %f62, %f2;
	mul.f32 	%f64, %f63, %f60;
	sub.f32 	%f65, %f62, %f4;
	ld.global.f32 	%f66, [%rd20+8];
	mul.f32 	%f67, %f2, %f66;
	mul.f32 	%f68, %f65, %f67;
	fma.rn.f32 	%f69, %f65, %f64, %f68;
	mul.wide.s32 	%rd21, %r9, 8;
	add.s64 	%rd22, %rd20, %rd21;
	ld.global.v2.f32 	{%f70, %f71}, [%rd22];
	mul.f32 	%f72, %f63, %f70;
	fma.rn.f32 	%f73, %f4, %f72, %f69;
	ld.global.f32 	%f74, [%rd22+8];
	mul.f32 	%f75, %f2, %f74;
	fma.rn.f32 	%f76, %f4, %f75, %f73;
	mul.f32 	%f77, %f63, %f61;
	ld.global.f32 	%f78, [%rd20+12];
	mul.f32 	%f79, %f2, %f78;
	mul.f32 	%f80, %f65, %f79;
	fma.rn.f32 	%f81, %f65, %f77, %f80;
	mul.f32 	%f82, %f63, %f71;
	fma.rn.f32 	%f83, %f4, %f82, %f81;
	ld.global.f32 	%f84, [%rd22+12];
	mul.f32 	%f85, %f2, %f84;
	fma.rn.f32 	%f86, %f4, %f85, %f83;
	mul.wide.s32 	%rd23, %r7, 8;
	add.s64 	%rd24, %rd2, %rd23;
	mul.wide.s32 	%rd25, %r6, 8;
	add.s64 	%rd26, %rd1, %rd25;
	ld.global.v2.f32 	{%f87, %f88}, [%rd26];
	mul.f32 	%f89, %f88, %f86;
	fma.rn.f32 	%f90, %f76, %f87, %f89;
	mul.f32 	%f91, %f5, %f90;
	atom.global.add.f32 	%f92, [%rd24], %f91;
	ld.global.v2.f32 	{%f93, %f94}, [%rd26];
	mul.f32 	%f95, %f76, %f94;
	mul.f32 	%f96, %f86, %f93;
	sub.f32 	%f97, %f95, %f96;
	mul.f32 	%f98, %f5, %f97;
	atom.global.add.f32 	%f99, [%rd24+4], %f98;
	bra.uni 	$L__BB0_8;
$L__BB0_7:
	mul.wide.s32 	%rd11, %r5, 8;
	add.s64 	%rd12, %rd3, %rd11;
	ld.global.v2.f32 	{%f23, %f24}, [%rd12];
	mov.f32 	%f25, 0f3F800000;
	sub.f32 	%f26, %f25, %f2;
	mul.f32 	%f27, %f26, %f23;
	sub.f32 	%f28, %f25, %f4;
	ld.global.f32 	%f29, [%rd12+8];
	mul.f32 	%f30, %f2, %f29;
	mul.f32 	%f31, %f28, %f30;
	fma.rn.f32 	%f32, %f28, %f27, %f31;
	mul.wide.s32 	%rd13, %r9, 8;
	add.s64 	%rd14, %rd12, %rd13;
	ld.global.v2.f32 	{%f33, %f34}, [%rd14];
	mul.f32 	%f35, %f26, %f33;
	fma.rn.f32 	%f36, %f4, %f35, %f32;
	ld.global.f32 	%f37, [%rd14+8];
	mul.f32 	%f38, %f2, %f37;
	fma.rn.f32 	%f39, %f4, %f38, %f36;
	mul.f32 	%f40, %f26, %f24;
	ld.global.f32 	%f41, [%rd12+12];
	mul.f32 	%f42, %f2, %f41;
	mul.f32 	%f43, %f28, %f42;
	fma.rn.f32 	%f44, %f28, %f40, %f43;
	mul.f32 	%f45, %f26, %f34;
	fma.rn.f32 	%f46, %f4, %f45, %f44;
	ld.global.f32 	%f47, [%rd14+12];
	mul.f32 	%f48, %f2, %f47;
	fma.rn.f32 	%f49, %f4, %f48, %f46;
	mul.wide.s32 	%rd15, %r7, 8;
	add.s64 	%rd16, %rd2, %rd15;
	ld.global.v2.f32 	{%f50, %f51}, [%rd16];
	mul.f32 	%f52, %f39, %f50;
	mul.f32 	%f53, %f51, %f49;
	sub.f32 	%f54, %f52, %f53;
	mul.f32 	%f55, %f5, %f54;
	mul.wide.s32 	%rd17, %r6, 8;
	add.s64 	%rd18, %rd1, %rd17;
	st.global.f32 	[%rd18], %f55;
	ld.global.f32 	%f56, [%rd16];
	mul.f32 	%f57, %f39, %f51;
	fma.rn.f32 	%f58, %f49, %f56, %f57;
	mul.f32 	%f59, %f5, %f58;
	st.global.f32 	[%rd18+4], %f59;
$L__BB0_8:
	ret;

}
	// .globl	_Z7fft_padP6float2S0_fbiii
.visible .entry _Z7fft_padP6float2S0_fbiii(
	.param .u64 .ptr .align 1 _Z7fft_padP6float2S0_fbiii_param_0,
	.param .u64 .ptr .align 1 _Z7fft_padP6float2S0_fbiii_param_1,
	.param .f32 _Z7fft_padP6float2S0_fbiii_param_2,
	.param .u8 _Z7fft_padP6float2S0_fbiii_param_3,
	.param .u32 _Z7fft_padP6float2S0_fbiii_param_4,
	.param .u32 _Z7fft_padP6float2S0_fbiii_param_5,
	.param .u32 _Z7fft_padP6float2S0_fbiii_param_6
)
{
	.reg .pred 	%p<15>;
	.reg .b16 	%rs<2>;
	.reg .b32 	%r<29>;
	.reg .b32 	%f<11>;
	.reg .b64 	%rd<15>;

	ld.param.u64 	%rd3, [_Z7fft_padP6float2S0_fbiii_param_0];
	ld.param.u64 	%rd4, [_Z7fft_padP6float2S0_fbiii_param_1];
	ld.param.f32 	%f1, [_Z7fft_padP6float2S0_fbiii_param_2];
	ld.param.s8 	%rs1, [_Z7fft_padP6float2S0_fbiii_param_3];
	ld.param.u32 	%r8, [_Z7fft_padP6float2S0_fbiii_param_4];
	ld.param.u32 	%r6, [_Z7fft_padP6float2S0_fbiii_param_5];
	ld.param.u32 	%r9, [_Z7fft_padP6float2S0_fbiii_param_6];
	cvta.to.global.u64 	%rd1, %rd4;
	cvta.to.global.u64 	%rd2, %rd3;
	mov.u32 	%r10, %tid.x;
	mov.u32 	%r11, %ntid.x;
	mov.u32 	%r12, %ctaid.x;
	mad.lo.s32 	%r1, %r11, %r12, %r10;
	mov.u32 	%r13, %tid.y;
	mov.u32 	%r14, %ntid.y;
	mov.u32 	%r15, %ctaid.y;
	mad.lo.s32 	%r16, %r14, %r15, %r13;
	mov.u32 	%r17, %tid.z;
	mov.u32 	%r18, %ntid.z;
	mov.u32 	%r19, %ctaid.z;
	mad.lo.s32 	%r3, %r18, %r19, %r17;
	max.s32 	%r20, %r1, %r16;
	setp.ge.s32 	%p1, %r20, %r9;
	setp.ge.s32 	%p2, %r3, %r8;
	or.pred  	%p3, %p2, %p1;
	@%p3 bra 	$L__BB1_7;
	mad.lo.s32 	%r21, %r9, %r3, %r16;
	mad.lo.s32 	%r4, %r21, %r9, %r1;
	sub.s32 	%r22, %r9, %r6;
	shr.u32 	%r23, %r22, 31;
	add.s32 	%r24, %r22, %r23;
	shr.s32 	%r25, %r24, 1;
	sub.s32 	%r26, %r1, %r25;
	sub.s32 	%r27, %r16, %r25;
	mad.lo.s32 	%r28, %r6, %r3, %r27;
	mad.lo.s32 	%r5, %r28, %r6, %r26;
	setp.lt.s32 	%p4, %r26, 0;
	setp.ge.s32 	%p5, %r26, %r6;
	or.pred  	%p6, %p4, %p5;
	setp.lt.s32 	%p7, %r27, 0;
	setp.gt.s32 	%p8, %r27, %r6;
	or.pred  	%p9, %p7, %p8;
	or.pred  	%p11, %p6, %p9;
	not.pred 	%p12, %p11;
	@%p12 bra 	$L__BB1_4;
	setp.eq.s16 	%p14, %rs1, 0;
	@%p14 bra 	$L__BB1_7;
	mul.wide.s32 	%rd13, %r4, 8;
	add.s64 	%rd14, %rd1, %rd13;
	mov.f32 	%f10, 0f00000000;
	st.global.v2.f32 	[%rd14], {%f10, %f10};
	bra.uni 	$L__BB1_7;
$L__BB1_4:
	setp.eq.s16 	%p13, %rs1, 0;
	@%p13 bra 	$L__BB1_6;
	mul.wide.s32 	%rd5, %r5, 8;
	add.s64 	%rd6, %rd2, %rd5;
	ld.global.v2.f32 	{%f2, %f3}, [%rd6];
	mul.f32 	%f4, %f1, %f2;
	mul.wide.s32 	%rd7, %r4, 8;
	add.s64 	%rd8, %rd1, %rd7;
	mul.f32 	%f5, %f1, %f3;
	st.global.v2.f32 	[%rd8], {%f4, %f5};
	bra.uni 	$L__BB1_7;
$L__BB1_6:
	mul.wide.s32 	%rd9, %r4, 8;
	add.s64 	%rd10, %rd1, %rd9;
	ld.global.v2.f32 	{%f6, %f7}, [%rd10];
	mul.f32 	%f8, %f1, %f6;
	mul.wide.s32 	%rd11, %r5, 8;
	add.s64 	%rd12, %rd2, %rd11;
	mul.f32 	%f9, %f1, %f7;
	st.global.v2.f32 	[%rd12], {%f8, %f9};
$L__BB1_7:
	ret;

}


// ===== COMPILED SASS (sm_100) =====

	.target	sm_100

	.elftype	@"ET_EXEC"


//--------------------- .note.nv.tkinfo           --------------------------
	.section	.note.nv.tkinfo,"",@"SHT_NOTE"
	.sectionflags	@"SHF_NOTE_NV_TKINFO"
	.tkinfo
        /*0018*/ 	.word	0x00000002
        /*0030*/ 	.string	""
        /*0030*/ 	.string	"ptxas"
        /*0030*/ 	.string	"Cuda compilation tools, release 13.0, V13.0.88"
        /*0030*/ 	.string	"Build cuda_13.0.r13.0/compiler.36424714_0"
        /*0030*/ 	.string	"-arch sm_100 -m 64 "



//--------------------- .note.nv.cuinfo           --------------------------
	.section	.note.nv.cuinfo,"",@"SHT_NOTE"
	.sectionflags	@"SHF_NOTE_NV_CUINFO"
        /*0018*/ 	.short	0x0002
        /*001a*/ 	.short	0x0064
        /*001c*/ 	.short	0x0082
	.zero		2


//--------------------- .nv.info                  --------------------------
	.section	.nv.info,"",@"SHT_CUDA_INFO"
	.align	4


	//----- nvinfo : EIATTR_REGCOUNT
	.align		4
        /*0000*/ 	.byte	0x04, 0x2f
        /*0002*/ 	.short	(.L_1 - .L_0)
	.align		4
.L_0:
        /*0004*/ 	.word	index@(_Z11muloperatorP6float2S0_S0_PKS_iiiiiii)
        /*0008*/ 	.word	0x0000001b


	//----- nvinfo : EIATTR_FRAME_SIZE
	.align		4
.L_1:
        /*000c*/ 	.byte	0x04, 0x11
        /*000e*/ 	.short	(.L_3 - .L_2)
	.align		4
.L_2:
        /*0010*/ 	.word	index@($__internal_0_$__cuda_sm20_rcp_rn_f32_slowpath)
        /*0014*/ 	.word	0x00000000


	//----- nvinfo : EIATTR_FRAME_SIZE
	.align		4
.L_3:
        /*0018*/ 	.byte	0x04, 0x11
        /*001a*/ 	.short	(.L_5 - .L_4)
	.align		4
.L_4:
        /*001c*/ 	.word	index@(_Z11muloperatorP6float2S0_S0_PKS_iiiiiii)
        /*0020*/ 	.word	0x00000000


	//----- nvinfo : EIATTR_REGCOUNT
	.align		4
.L_5:
        /*0024*/ 	.byte	0x04, 0x2f
        /*0026*/ 	.short	(.L_7 - .L_6)
	.align		4
.L_6:
        /*0028*/ 	.word	index@(_Z7fft_padP6float2S0_fbiii)
        /*002c*/ 	.word	0x0000000c


	//----- nvinfo : EIATTR_FRAME_SIZE
	.align		4
.L_7:
        /*0030*/ 	.byte	0x04, 0x11
        /*0032*/ 	.short	(.L_9 - .L_8)
	.align		4
.L_8:
        /*0034*/ 	.word	index@(_Z7fft_padP6float2S0_fbiii)
        /*0038*/ 	.word	0x00000000


	//----- nvinfo : EIATTR_MIN_STACK_SIZE
	.align		4
.L_9:
        /*003c*/ 	.byte	0x04, 0x12
        /*003e*/ 	.short	(.L_11 - .L_10)
	.align		4
.L_10:
        /*0040*/ 	.word	index@(_Z7fft_padP6float2S0_fbiii)
        /*0044*/ 	.word	0x00000000


	//----- nvinfo : EIATTR_MIN_STACK_SIZE
	.align		4
.L_11:
        /*0048*/ 	.byte	0x04, 0x12
        /*004a*/ 	.short	(.L_13 - .L_12)
	.align		4
.L_12:
        /*004c*/ 	.word	index@(_Z11muloperatorP6float2S0_S0_PKS_iiiiiii)
        /*0050*/ 	.word	0x00000000
.L_13:


//--------------------- .nv.compat                --------------------------
	.section	.nv.compat,"",@"SHT_CUDA_COMPAT_INFO"
	.align	4
        /*0000*/ 	.byte	0x02, 0x09, 0x00, 0x00, 0x02, 0x02, 0x01, 0x00, 0x02, 0x05, 0x05, 0x00, 0x03, 0x07, 0x01, 0x01
        /*0010*/ 	.byte	0x02, 0x03, 0x00, 0x00, 0x02, 0x06, 0x01, 0x00, 0x04, 0x0b, 0x08, 0x00, 0x09, 0x00, 0x00, 0x00
        /*0020*/ 	.byte	0x00, 0x00, 0x00, 0x00


//--------------------- .nv.info._Z7fft_padP6float2S0_fbiii --------------------------
	.section	.nv.info._Z7fft_padP6float2S0_fbiii,"",@"SHT_CUDA_INFO"
	.sectionflags	@""
	.align	4


	//----- nvinfo : EIATTR_CUDA_API_VERSION
	.align		4
        /*0000*/ 	.byte	0x04, 0x37
        /*0002*/ 	.short	(.L_15 - .L_14)
.L_14:
        /*0004*/ 	.word	0x00000082


	//----- nvinfo : EIATTR_KPARAM_INFO
	.align		4
.L_15:
        /*0008*/ 	.byte	0x04, 0x17
        /*000a*/ 	.short	(.L_17 - .L_16)
.L_16:
        /*000c*/ 	.word	0x00000000
        /*0010*/ 	.short	0x0006
        /*0012*/ 	.short	0x0020
        /*0014*/ 	.byte	0x00, 0xf0, 0x11, 0x00


	//----- nvinfo : EIATTR_KPARAM_INFO
	.align		4
.L_17:
        /*0018*/ 	.byte	0x04, 0x17
        /*001a*/ 	.short	(.L_19 - .L_18)
.L_18:
        /*001c*/ 	.word	0x00000000
        /*0020*/ 	.short	0x0005
        /*0022*/ 	.short	0x001c
        /*0024*/ 	.byte	0x00, 0xf0, 0x11, 0x00


	//----- nvinfo : EIATTR_KPARAM_INFO
	.align		4
.L_19:
        /*0028*/ 	.byte	0x04, 0x17
        /*002a*/ 	.short	(.L_21 - .L_20)
.L_20:
        /*002c*/ 	.word	0x00000000
        /*0030*/ 	.short	0x0004
        /*0032*/ 	.short	0x0018
        /*0034*/ 	.byte	0x00, 0xf0, 0x11, 0x00


	//----- nvinfo : EIATTR_KPARAM_INFO
	.align		4
.L_21:
        /*0038*/ 	.byte	0x04, 0x17
        /*003a*/ 	.short	(.L_23 - .L_22)
.L_22:
        /*003c*/ 	.word	0x00000000
        /*0040*/ 	.short	0x0003
        /*0042*/ 	.short	0x0014
        /*0044*/ 	.byte	0x00, 0xf0, 0x05, 0x00


	//----- nvinfo : EIATTR_KPARAM_INFO
	.align		4
.L_23:
        /*0048*/ 	.byte	0x04, 0x17
        /*004a*/ 	.short	(.L_25 - .L_24)
.L_24:
        /*004c*/ 	.word	0x00000000
        /*0050*/ 	.short	0x0002
        /*0052*/ 	.short	0x0010
        /*0054*/ 	.byte	0x00, 0xf0, 0x11, 0x00


	//----- nvinfo : EIATTR_KPARAM_INFO
	.align		4
.L_25:
        /*0058*/ 	.byte	0x04, 0x17
        /*005a*/ 	.short	(.L_27 - .L_26)
.L_26:
        /*005c*/ 	.word	0x00000000
        /*0060*/ 	.short	0x0001
        /*0062*/ 	.short	0x0008
        /*0064*/ 	.byte	0x00, 0xf5, 0x21, 0x00


	//----- nvinfo : EIATTR_KPARAM_INFO
	.align		4
.L_27:
        /*0068*/ 	.byte	0x04, 0x17
        /*006a*/ 	.short	(.L_29 - .L_28)
.L_28:
        /*006c*/ 	.word	0x00000000
        /*0070*/ 	.short	0x0000
        /*0072*/ 	.short	0x0000
        /*0074*/ 	.byte	0x00, 0xf5, 0x21, 0x00


	//----- nvinfo : EIATTR_SPARSE_MMA_MASK
	.align		4
.L_29:
        /*0078*/ 	.byte	0x03, 0x50
        /*007a*/ 	.short	0x0000


	//----- nvinfo : EIATTR_MAXREG_COUNT
	.align		4
        /*007c*/ 	.byte	0x03, 0x1b
        /*007e*/ 	.short	0x00ff


	//----- nvinfo : EIATTR_MERCURY_ISA_VERSION
	.align		4
        /*0080*/ 	.byte	0x03, 0x5f
        /*0082*/ 	.short	0x0101


	//----- nvinfo : EIATTR_VRC_CTA_INIT_COUNT
	.align		4
        /*0084*/ 	.byte	0x02, 0x4a
	.zero		1
	.zero		1


	//----- nvinfo : EIATTR_EXIT_INSTR_OFFSETS
	.align		4
        /*0088*/ 	.byte	0x04, 0x1c
        /*008a*/ 	.short	(.L_31 - .L_30)


	//   ....[0]....
.L_30:
        /*008c*/ 	.word	0x00000120


	//   ....[1]....
        /*0090*/ 	.word	0x00000270


	//   ....[2]....
        /*0094*/ 	.word	0x000002b0


	//   ....[3]....
        /*0098*/ 	.word	0x00000390


	//   ....[4]....
        /*009c*/ 	.word	0x00000430


	//----- nvinfo : EIATTR_CRS_STACK_SIZE
	.align		4
.L_31:
        /*00a0*/ 	.byte	0x04, 0x1e
        /*00a2*/ 	.short	(.L_33 - .L_32)
.L_32:
        /*00a4*/ 	.word	0x00000000


	//----- nvinfo : EIATTR_CBANK_PARAM_SIZE
	.align		4
.L_33:
        /*00a8*/ 	.byte	0x03, 0x19
        /*00aa*/ 	.short	0x0024


	//----- nvinfo : EIATTR_PARAM_CBANK
	.align		4
        /*00ac*/ 	.byte	0x04, 0x0a
        /*00ae*/ 	.short	(.L_35 - .L_34)
	.align		4
.L_34:
        /*00b0*/ 	.word	index@(.nv.constant0._Z7fft_padP6float2S0_fbiii)
        /*00b4*/ 	.short	0x0380
        /*00b6*/ 	.short	0x0024


	//----- nvinfo : EIATTR_SW_WAR
	.align		4
.L_35:
        /*00b8*/ 	.byte	0x04, 0x36
        /*00ba*/ 	.short	(.L_37 - .L_36)
.L_36:
        /*00bc*/ 	.word	0x00000008
.L_37:


//--------------------- .nv.info._Z11muloperatorP6float2S0_S0_PKS_iiiiiii --------------------------
	.section	.nv.info._Z11muloperatorP6float2S0_S0_PKS_iiiiiii,"",@"SHT_CUDA_INFO"
	.sectionflags	@""
	.align	4


	//----- nvinfo : EIATTR_CUDA_API_VERSION
	.align		4
        /*0000*/ 	.byte	0x04, 0x37
        /*0002*/ 	.short	(.L_39 - .L_38)
.L_38:
        /*0004*/ 	.word	0x00000082


	//----- nvinfo : EIATTR_KPARAM_INFO
	.align		4
.L_39:
        /*0008*/ 	.byte	0x04, 0x17
        /*000a*/ 	.short	(.L_41 - .L_40)
.L_40:
        /*000c*/ 	.word	0x00000000
        /*0010*/ 	.short	0x000a
        /*0012*/ 	.short	0x0038
        /*0014*/ 	.byte	0x00, 0xf0, 0x11, 0x00


	//----- nvinfo : EIATTR_KPARAM_INFO
	.align		4
.L_41:
        /*0018*/ 	.byte	0x04, 0x17
        /*001a*/ 	.short	(.L_43 - .L_42)
.L_42:
        /*001c*/ 	.word	0x00000000
        /*0020*/ 	.short	0x0009
        /*0022*/ 	.short	0x0034
        /*0024*/ 	.byte	0x00, 0xf0, 0x11, 0x00


	//----- nvinfo : EIATTR_KPARAM_INFO
	.align		4
.L_43:
        /*0028*/ 	.byte	0x04, 0x17
        /*002a*/ 	.short	(.L_45 - .L_44)
.L_44:
        /*002c*/ 	.word	0x00000000
        /*0030*/ 	.short	0x0008
        /*0032*/ 	.short	0x0030
        /*0034*/ 	.byte	0x00, 0xf0, 0x11, 0x00


	//----- nvinfo : EIATTR_KPARAM_INFO
	.align		4
.L_45:
        /*0038*/ 	.byte	0x04, 0x17
        /*003a*/ 	.short	(.L_47 - .L_46)
.L_46:
        /*003c*/ 	.word	0x00000000
        /*0040*/ 	.short	0x0007
        /*0042*/ 	.short	0x002c
        /*0044*/ 	.byte	0x00, 0xf0, 0x11, 0x00


	//----- nvinfo : EIATTR_KPARAM_INFO
	.align		4
.L_47:
        /*0048*/ 	.byte	0x04, 0x17
        /*004a*/ 	.short	(.L_49 - .L_48)
.L_48:
        /*004c*/ 	.word	0x00000000
        /*0050*/ 	.short	0x0006
        /*0052*/ 	.short	0x0028
        /*0054*/ 	.byte	0x00, 0xf0, 0x11, 0x00


	//----- nvinfo : EIATTR_KPARAM_INFO
	.align		4
.L_49:
        /*0058*/ 	.byte	0x04, 0x17
        /*005a*/ 	.short	(.L_51 - .L_50)
.L_50:
        /*005c*/ 	.word	0x00000000
        /*0060*/ 	.short	0x0005
        /*0062*/ 	.short	0x0024
        /*0064*/ 	.byte	0x00, 0xf0, 0x11, 0x00


	//----- nvinfo : EIATTR_KPARAM_INFO
	.align		4
.L_51:
        /*0068*/ 	.byte	0x04, 0x17
        /*006a*/ 	.short	(.L_53 - .L_52)
.L_52:
        /*006c*/ 	.word	0x00000000
        /*0070*/ 	.short	0x0004
        /*0072*/ 	.short	0x0020
        /*0074*/ 	.byte	0x00, 0xf0, 0x11, 0x00


	//----- nvinfo : EIATTR_KPARAM_INFO
	.align		4
.L_53:
        /*0078*/ 	.byte	0x04, 0x17
        /*007a*/ 	.short	(.L_55 - .L_54)
.L_54:
        /*007c*/ 	.word	0x00000000
        /*0080*/ 	.short	0x0003
        /*0082*/ 	.short	0x0018
        /*0084*/ 	.byte	0x00, 0xf5, 0x21, 0x00


	//----- nvinfo : EIATTR_KPARAM_INFO
	.align		4
.L_55:
        /*0088*/ 	.byte	0x04, 0x17
        /*008a*/ 	.short	(.L_57 - .L_56)
.L_56:
        /*008c*/ 	.word	0x00000000
        /*0090*/ 	.short	0x0002
        /*0092*/ 	.short	0x0010
        /*0094*/ 	.byte	0x00, 0xf5, 0x21, 0x00


	//----- nvinfo : EIATTR_KPARAM_INFO
	.align		4
.L_57:
        /*0098*/ 	.byte	0x04, 0x17
        /*009a*/ 	.short	(.L_59 - .L_58)
.L_58:
        /*009c*/ 	.word	0x00000000
        /*00a0*/ 	.short	0x0001
        /*00a2*/ 	.short	0x0008
        /*00a4*/ 	.byte	0x00, 0xf5, 0x21, 0x00


	//----- nvinfo : EIATTR_KPARAM_INFO
	.align		4
.L_59:
        /*00a8*/ 	.byte	0x04, 0x17
        /*00aa*/ 	.short	(.L_61 - .L_60)
.L_60:
        /*00ac*/ 	.word	0x00000000
        /*00b0*/ 	.short	0x0000
        /*00b2*/ 	.short	0x0000
        /*00b4*/ 	.byte	0x00, 0xf5, 0x21, 0x00


	//----- nvinfo : EIATTR_SPARSE_MMA_MASK
	.align		4
.L_61:
        /*00b8*/ 	.byte	0x03, 0x50
        /*00ba*/ 	.short	0x0000


	//----- nvinfo : EIATTR_MAXREG_COUNT
	.align		4
        /*00bc*/ 	.byte	0x03, 0x1b
        /*00be*/ 	.short	0x00ff


	//----- nvinfo : EIATTR_MERCURY_ISA_VERSION
	.align		4
        /*00c0*/ 	.byte	0x03, 0x5f
        /*00c2*/ 	.short	0x0101


	//----- nvinfo : EIATTR_VRC_CTA_INIT_COUNT
	.align		4
        /*00c4*/ 	.byte	0x02, 0x4a
	.zero		1
	.zero		1


	//----- nvinfo : EIATTR_EXIT_INSTR_OFFSETS
	.align		4
        /*00c8*/ 	.byte	0x04, 0x1c
        /*00ca*/ 	.short	(.L_63 - .L_62)


	//   ....[0]....
.L_62:
        /*00cc*/ 	.word	0x00000140


	//   ....[1]....
        /*00d0*/ 	.word	0x000001e0


	//   ....[2]....
        /*00d4*/ 	.word	0x00000680


	//   ....[3]....
        /*00d8*/ 	.word	0x000008f0


	//   ....[4]....
        /*00dc*/ 	.word	0x00000b80


	//   ....[5]....
        /*00e0*/ 	.word	0x00000e10


	//----- nvinfo : EIATTR_CRS_STACK_SIZE
	.align		4
.L_63:
        /*00e4*/ 	.byte	0x04, 0x1e
        /*00e6*/ 	.short	(.L_65 - .L_64)
.L_64:
        /*00e8*/ 	.word	0x00000000


	//----- nvinfo : EIATTR_CBANK_PARAM_SIZE
	.align		4
.L_65:
        /*00ec*/ 	.byte	0x03, 0x19
        /*00ee*/ 	.short	0x003c


	//----- nvinfo : EIATTR_PARAM_CBANK
	.align		4
        /*00f0*/ 	.byte	0x04, 0x0a
        /*00f2*/ 	.short	(.L_67 - .L_66)
	.align		4
.L_66:
        /*00f4*/ 	.word	index@(.nv.constant0._Z11muloperatorP6float2S0_S0_PKS_iiiiiii)
        /*00f8*/ 	.short	0x0380
        /*00fa*/ 	.short	0x003c


	//----- nvinfo : EIATTR_SW_WAR
	.align		4
.L_67:
        /*00fc*/ 	.byte	0x04, 0x36
        /*00fe*/ 	.short	(.L_69 - .L_68)
.L_68:
        /*0100*/ 	.word	0x00000008
.L_69:


//--------------------- .nv.callgraph             --------------------------
	.section	.nv.callgraph,"",@"SHT_CUDA_CALLGRAPH"
	.align	4
	.sectionentsize	8
	.align		4
        /*0000*/ 	.word	0x00000000
	.align		4
        /*0004*/ 	.word	0xffffffff
	.align		4
        /*0008*/ 	.word	0x00000000
	.align		4
        /*000c*/ 	.word	0xfffffffe
	.align		4
        /*0010*/ 	.word	0x00000000
	.align		4
        /*0014*/ 	.word	0xfffffffd
	.align		4
        /*0018*/ 	.word	0x00000000
	.align		4
        /*001c*/ 	.word	0xfffffffc


//--------------------- .text._Z7fft_padP6float2S0_fbiii --------------------------
	.section	.text._Z7fft_padP6float2S0_fbiii,"ax",@progbits
	.align	128
        .global         _Z7fft_padP6float2S0_fbiii
        .type           _Z7fft_padP6float2S0_fbiii,@function
        .size           _Z7fft_padP6float2S0_fbiii,(.L_x_12 - _Z7fft_padP6float2S0_fbiii)
        .other          _Z7fft_padP6float2S0_fbiii,@"STO_CUDA_ENTRY STV_DEFAULT"
_Z7fft_padP6float2S0_fbiii:
.text._Z7fft_padP6float2S0_fbiii:
[----:B------:R-:W-:Y:S01]  /*0000*/  LDC R1, c[0x0][0x37c] ;  /* 0x0000df00ff017b82 */ /* 0x000fe20000000800 */
[----:B------:R-:W0:Y:S01]  /*0010*/  S2R R0, SR_TID.X ;  /* 0x0000000000007919 */ /* 0x000e220000002100 */
[----:B------:R-:W0:Y:S01]  /*0020*/  LDCU UR4, c[0x0][0x360] ;  /* 0x00006c00ff0477ac */ /* 0x000e220008000800 */
[----:B------:R-:W0:Y:S01]  /*0030*/  S2R R3, SR_CTAID.X ;  /* 0x0000000000037919 */ /* 0x000e220000002500 */
[----:B------:R-:W1:Y:S01]  /*0040*/  LDCU UR5, c[0x0][0x364] ;  /* 0x00006c80ff0577ac */ /* 0x000e620008000800 */
[----:B------:R-:W1:Y:S01]  /*0050*/  S2R R2, SR_TID.Y ;  /* 0x0000000000027919 */ /* 0x000e620000002200 */
[----:B------:R-:W2:Y:S01]  /*0060*/  LDCU UR6, c[0x0][0x368] ;  /* 0x00006d00ff0677ac */ /* 0x000ea20008000800 */
[----:B------:R-:W1:Y:S01]  /*0070*/  S2R R5, SR_CTAID.Y ;  /* 0x0000000000057919 */ /* 0x000e620000002600 */
[----:B------:R-:W3:Y:S01]  /*0080*/  LDCU UR7, c[0x0][0x3a0] ;  /* 0x00007400ff0777ac */ /* 0x000ee20008000800 */
[----:B------:R-:W2:Y:S01]  /*0090*/  S2R R4, SR_TID.Z ;  /* 0x0000000000047919 */ /* 0x000ea20000002300 */
[----:B------:R-:W4:Y:S01]  /*00a0*/  LDCU UR8, c[0x0][0x398] ;  /* 0x00007300ff0877ac */ /* 0x000f220008000800 */
[----:B------:R-:W2:Y:S01]  /*00b0*/  S2R R7, SR_CTAID.Z ;  /* 0x0000000000077919 */ /* 0x000ea20000002700 */
[----:B0-----:R-:W-:-:S02]  /*00c0*/  IMAD R0, R3, UR4, R0 ;  /* 0x0000000403007c24 */ /* 0x001fc4000f8e0200 */
[----:B-1----:R-:W-:-:S05]  /*00d0*/  IMAD R3, R5, UR5, R2 ;  /* 0x0000000505037c24 */ /* 0x002fca000f8e0202 */
[----:B------:R-:W-:Y:S01]  /*00e0*/  VIMNMX R5, PT, PT, R0, R3, !PT ;  /* 0x0000000300057248 */ /* 0x000fe20007fe0100 */
[----:B--2---:R-:W-:-:S03]  /*00f0*/  IMAD R2, R7, UR6, R4 ;  /* 0x0000000607027c24 */ /* 0x004fc6000f8e0204 */
[----:B---3--:R-:W-:-:S04]  /*0100*/  ISETP.GE.AND P0, PT, R5, UR7, PT ;  /* 0x0000000705007c0c */ /* 0x008fc8000bf06270 */
[----:B----4-:R-:W-:-:S13]  /*0110*/  ISETP.GE.OR P0, PT, R2, UR8, P0 ;  /* 0x0000000802007c0c */ /* 0x010fda0008706670 */
[----:B------:R-:W-:Y:S05]  /*0120*/  @P0 EXIT ;  /* 0x000000000000094d */ /* 0x000fea0003800000 */
[----:B------:R-:W0:Y:S02]  /*0130*/  LDCU UR5, c[0x0][0x39c] ;  /* 0x00007380ff0577ac */ /* 0x000e240008000800 */
[----:B0-----:R-:W-:-:S04]  /*0140*/  UIADD3 UR4, UPT, UPT, UR7, -UR5, URZ ;  /* 0x8000000507047290 */ /* 0x001fc8000fffe0ff */
[----:B------:R-:W-:-:S04]  /*0150*/  ULEA.HI UR4, UR4, UR4, URZ, 0x1 ;  /* 0x0000000404047291 */ /* 0x000fc8000f8f08ff */
[----:B------:R-:W-:-:S06]  /*0160*/  USHF.R.S32.HI UR4, URZ, 0x1, UR4 ;  /* 0x00000001ff047899 */ /* 0x000fcc0008011404 */
[----:B------:R-:W-:Y:S02]  /*0170*/  IADD3 R4, PT, PT, R0, -UR4, RZ ;  /* 0x8000000400047c10 */ /* 0x000fe4000fffe0ff */
[----:B------:R-:W-:Y:S01]  /*0180*/  IADD3 R5, PT, PT, R3, -UR4, RZ ;  /* 0x8000000403057c10 */ /* 0x000fe2000fffe0ff */
[----:B------:R-:W-:Y:S01]  /*0190*/  IMAD R3, R2, UR7, R3 ;  /* 0x0000000702037c24 */ /* 0x000fe2000f8e0203 */
[C---:B------:R-:W-:Y:S02]  /*01a0*/  ISETP.GE.AND P1, PT, R4.reuse, UR5, PT ;  /* 0x0000000504007c0c */ /* 0x040fe4000bf26270 */
[----:B------:R-:W-:Y:S01]  /*01b0*/  ISETP.GT.AND P0, PT, R5, UR5, PT ;  /* 0x0000000505007c0c */ /* 0x000fe2000bf04270 */
[----:B------:R-:W-:Y:S01]  /*01c0*/  IMAD R7, R3, UR7, R0 ;  /* 0x0000000703077c24 */ /* 0x000fe2000f8e0200 */
[----:B------:R-:W-:Y:S01]  /*01d0*/  ISETP.LT.OR P1, PT, R4, RZ, P1 ;  /* 0x000000ff0400720c */ /* 0x000fe20000f21670 */
[----:B------:R-:W0:Y:S01]  /*01e0*/  LDCU.64 UR6, c[0x0][0x358] ;  /* 0x00006b00ff0677ac */ /* 0x000e220008000a00 */
[----:B------:R-:W-:Y:S01]  /*01f0*/  ISETP.LT.OR P0, PT, R5, RZ, P0 ;  /* 0x000000ff0500720c */ /* 0x000fe20000701670 */
[----:B------:R-:W-:-:S03]  /*0200*/  IMAD R5, R2, UR5, R5 ;  /* 0x0000000502057c24 */ /* 0x000fc6000f8e0205 */
[----:B------:R-:W-:Y:S01]  /*0210*/  PLOP3.LUT P0, PT, P1, P0, PT, 0xf8, 0x8f ;  /* 0x00000000008f781c */ /* 0x000fe20000f01f70 */
[----:B------:R-:W-:-:S12]  /*0220*/  IMAD R9, R5, UR5, R4 ;  /* 0x0000000505097c24 */ /* 0x000fd8000f8e0204 */
[----:B0-----:R-:W-:Y:S05]  /*0230*/  @!P0 BRA `(.L_x_0) ;  /* 0x0000000000208947 */ /* 0x001fea0003800000 */
[----:B------:R-:W0:Y:S02]  /*0240*/  LDCU.U8 UR4, c[0x0][0x394] ;  /* 0x00007280ff0477ac */ /* 0x000e240008000000 */
[----:B0-----:R-:W-:-:S06]  /*0250*/  UPRMT UR4, UR4, 0x8880, URZ ;  /* 0x0000888004047896 */ /* 0x001fcc00080000ff */
[----:B------:R-:W-:-:S13]  /*0260*/  ISETP.NE.AND P0, PT, RZ, UR4, PT ;  /* 0x00000004ff007c0c */ /* 0x000fda000bf05270 */
[----:B------:R-:W-:Y:S05]  /*0270*/  @!P0 EXIT ;  /* 0x000000000000894d */ /* 0x000fea0003800000 */
[----:B------:R-:W0:Y:S02]  /*0280*/  LDC.64 R2, c[0x0][0x388] ;  /* 0x0000e200ff027b82 */ /* 0x000e240000000a00 */
[----:B0-----:R-:W-:-:S05]  /*0290*/  IMAD.WIDE R2, R7, 0x8, R2 ;  /* 0x0000000807027825 */ /* 0x001fca00078e0202 */
[----:B------:R-:W-:Y:S01]  /*02a0*/  STG.E.64 desc[UR6][R2.64], RZ ;  /* 0x000000ff02007986 */ /* 0x000fe2000c101b06 */
[----:B------:R-:W-:Y:S05]  /*02b0*/  EXIT ;  /* 0x000000000000794d */ /* 0x000fea0003800000 */
.L_x_0:
[----:B------:R-:W0:Y:S02]  /*02c0*/  LDCU.U8 UR4, c[0x0][0x394] ;  /* 0x00007280ff0477ac */ /* 0x000e240008000000 */
[----:B0-----:R-:W-:-:S04]  /*02d0*/  UPRMT UR4, UR4, 0x8880, URZ ;  /* 0x0000888004047896 */ /* 0x001fc800080000ff */
[----:B------:R-:W-:-:S09]  /*02e0*/  UISETP.NE.AND UP0, UPT, UR4, URZ, UPT ;  /* 0x000000ff0400728c */ /* 0x000fd2000bf05270 */
[----:B------:R-:W-:Y:S05]  /*02f0*/  BRA.U !UP0, `(.L_x_1) ;  /* 0x0000000108287547 */ /* 0x000fea000b800000 */
[----:B------:R-:W0:Y:S01]  /*0300*/  LDC.64 R2, c[0x0][0x380] ;  /* 0x0000e000ff027b82 */ /* 0x000e220000000a00 */
[----:B------:R-:W1:Y:S07]  /*0310*/  LDCU UR4, c[0x0][0x390] ;  /* 0x00007200ff0477ac */ /* 0x000e6e0008000800 */
[----:B------:R-:W2:Y:S01]  /*0320*/  LDC.64 R4, c[0x0][0x388] ;  /* 0x0000e200ff047b82 */ /* 0x000ea20000000a00 */
[----:B0-----:R-:W-:-:S06]  /*0330*/  IMAD.WIDE R2, R9, 0x8, R2 ;  /* 0x0000000809027825 */ /* 0x001fcc00078e0202 */
[----:B------:R-:W1:Y:S01]  /*0340*/  LDG.E.64 R2, desc[UR6][R2.64] ;  /* 0x0000000602027981 */ /* 0x000e62000c1e1b00 */
[----:B--2---:R-:W-:-:S04]  /*0350*/  IMAD.WIDE R4, R7, 0x8, R4 ;  /* 0x0000000807047825 */ /* 0x004fc800078e0204 */
[----:B-1----:R-:W-:Y:S01]  /*0360*/  FMUL R6, R2, UR4 ;  /* 0x0000000402067c20 */ /* 0x002fe20008400000 */
[----:B------:R-:W-:-:S05]  /*0370*/  FMUL R7, R3, UR4 ;  /* 0x0000000403077c20 */ /* 0x000fca0008400000 */
[----:B------:R-:W-:Y:S01]  /*0380*/  STG.E.64 desc[UR6][R4.64], R6 ;  /* 0x0000000604007986 */ /* 0x000fe2000c101b06 */
[----:B------:R-:W-:Y:S05]  /*0390*/  EXIT ;  /* 0x000000000000794d */ /* 0x000fea0003800000 */
.L_x_1:
        /* <DEDUP_REMOVED lines=10> */
.L_x_2:
[----:B------:R-:W-:-:S00]  /*0440*/  BRA `(.L_x_2) ;  /* 0xfffffffc00fc7947 */ /* 0x000fc0000383ffff */
[----:B------:R-:W-:-:S00]  /*0450*/  NOP ;  /* 0x0000000000007918 */ /* 0x000fc00000000000 */
        /* <DEDUP_REMOVED lines=10> */
.L_x_12:


//--------------------- .text._Z11muloperatorP6float2S0_S0_PKS_iiiiiii --------------------------
	.section	.text._Z11muloperatorP6float2S0_S0_PKS_iiiiiii,"ax",@progbits
	.align	128
        .global         _Z11muloperatorP6float2S0_S0_PKS_iiiiiii
        .type           _Z11muloperatorP6float2S0_S0_PKS_iiiiiii,@function
        .size           _Z11muloperatorP6float2S0_S0_PKS_iiiiiii,(.L_x_11 - _Z11muloperatorP6float2S0_S0_PKS_iiiiiii)
        .other          _Z11muloperatorP6float2S0_S0_PKS_iiiiiii,@"STO_CUDA_ENTRY STV_DEFAULT"
_Z11muloperatorP6float2S0_S0_PKS_iiiiiii:
.text._Z11muloperatorP6float2S0_S0_PKS_iiiiiii:
[----:B------:R-:W-:Y:S01]  /*0000*/  LDC R1, c[0x0][0x37c] ;  /* 0x0000df00ff017b82 */ /* 0x000fe20000000800 */
[----:B------:R-:W0:Y:S07]  /*0010*/  S2R R3, SR_CTAID.Y ;  /* 0x0000000000037919 */ /* 0x000e2e0000002600 */
[----:B------:R-:W1:Y:S01]  /*0020*/  LDC R7, c[0x0][0x3b0] ;  /* 0x0000ec00ff077b82 */ /* 0x000e620000000800 */
[----:B------:R-:W2:Y:S01]  /*0030*/  LDCU UR4, c[0x0][0x360] ;  /* 0x00006c00ff0477ac */ /* 0x000ea20008000800 */
[----:B------:R-:W0:Y:S01]  /*0040*/  S2R R0, SR_TID.Y ;  /* 0x0000000000007919 */ /* 0x000e220000002200 */
[----:B------:R-:W0:Y:S01]  /*0050*/  LDCU UR5, c[0x0][0x364] ;  /* 0x00006c80ff0577ac */ /* 0x000e220008000800 */
[----:B------:R-:W2:Y:S01]  /*0060*/  S2R R12, SR_CTAID.X ;  /* 0x00000000000c7919 */ /* 0x000ea20000002500 */
[----:B------:R-:W3:Y:S01]  /*0070*/  LDCU UR7, c[0x0][0x3ac] ;  /* 0x00007580ff0777ac */ /* 0x000ee20008000800 */
[----:B------:R-:W2:Y:S01]  /*0080*/  S2R R5, SR_TID.X ;  /* 0x0000000000057919 */ /* 0x000ea20000002100 */
[----:B------:R-:W4:Y:S01]  /*0090*/  LDCU UR6, c[0x0][0x368] ;  /* 0x00006d00ff0677ac */ /* 0x000f220008000800 */
[----:B------:R-:W4:Y:S01]  /*00a0*/  S2R R2, SR_CTAID.Z ;  /* 0x0000000000027919 */ /* 0x000f220000002700 */
[----:B------:R-:W5:Y:S01]  /*00b0*/  LDCU UR8, c[0x0][0x3a0] ;  /* 0x00007400ff0877ac */ /* 0x000f620008000800 */
[----:B------:R-:W4:Y:S01]  /*00c0*/  S2R R9, SR_TID.Z ;  /* 0x0000000000097919 */ /* 0x000f220000002300 */
[----:B0-----:R-:W-:-:S05]  /*00d0*/  IMAD R3, R3, UR5, R0 ;  /* 0x0000000503037c24 */ /* 0x001fca000f8e0200 */
[----:B---3--:R-:W-:Y:S01]  /*00e0*/  ISETP.GE.AND P0, PT, R3, UR7, PT ;  /* 0x0000000703007c0c */ /* 0x008fe2000bf06270 */
[----:B--2---:R-:W-:Y:S02]  /*00f0*/  IMAD R12, R12, UR4, R5 ;  /* 0x000000040c0c7c24 */ /* 0x004fe4000f8e0205 */
[----:B-1----:R-:W-:-:S05]  /*0100*/  IMAD R5, R7, R7, RZ ;  /* 0x0000000707057224 */ /* 0x002fca00078e02ff */
[----:B------:R-:W-:Y:S01]  /*0110*/  ISETP.GE.OR P0, PT, R12, R5, P0 ;  /* 0x000000050c00720c */ /* 0x000fe20000706670 */
[----:B----4-:R-:W-:-:S05]  /*0120*/  IMAD R0, R2, UR6, R9 ;  /* 0x0000000602007c24 */ /* 0x010fca000f8e0209 */
[----:B-----5:R-:W-:-:S13]  /*0130*/  ISETP.GE.OR P0, PT, R0, UR8, P0 ;  /* 0x0000000800007c0c */ /* 0x020fda0008706670 */
[----:B------:R-:W-:Y:S05]  /*0140*/  @P0 EXIT ;  /* 0x000000000000094d */ /* 0x000fea0003800000 */
[----:B------:R-:W0:Y:S01]  /*0150*/  LDC.64 R4, c[0x0][0x398] ;  /* 0x0000e600ff047b82 */ /* 0x000e220000000a00 */
[----:B------:R-:W1:Y:S01]  /*0160*/  LDCU.64 UR4, c[0x0][0x358] ;  /* 0x00006b00ff0477ac */ /* 0x000e620008000a00 */
[----:B------:R-:W-:-:S04]  /*0170*/  IMAD R8, R0, UR7, R3 ;  /* 0x0000000700087c24 */ /* 0x000fc8000f8e0203 */
[----:B0-----:R-:W-:-:S06]  /*0180*/  IMAD.WIDE.U32 R4, R8, 0x8, R4 ;  /* 0x0000000808047825 */ /* 0x001fcc00078e0004 */
[----:B-1----:R-:W2:Y:S02]  /*0190*/  LDG.E.64 R4, desc[UR4][R4.64] ;  /* 0x0000000404047981 */ /* 0x002ea4000c1e1b00 */
[----:B--2---:R-:W-:Y:S08]  /*01a0*/  FRND.TRUNC R10, R5 ;  /* 0x00000005000a7307 */ /* 0x004ff0000020d000 */
[----:B------:R-:W0:Y:S02]  /*01b0*/  FRND.TRUNC R9, R4 ;  /* 0x0000000400097307 */ /* 0x000e24000020d000 */
[----:B0-----:R-:W-:-:S04]  /*01c0*/  FMNMX R2, R10, R9, PT ;  /* 0x000000090a027209 */ /* 0x001fc80003800000 */
[----:B------:R-:W-:-:S13]  /*01d0*/  FSETP.GEU.AND P0, PT, R2, RZ, PT ;  /* 0x000000ff0200720b */ /* 0x000fda0003f0e000 */
[----:B------:R-:W-:Y:S05]  /*01e0*/  @!P0 EXIT ;  /* 0x000000000000894d */ /* 0x000fea0003800000 */
[----:B------:R-:W-:Y:S01]  /*01f0*/  IABS R14, R7 ;  /* 0x00000007000e7213 */ /* 0x000fe20000000000 */
[----:B------:R-:W0:Y:S01]  /*0200*/  LDCU UR7, c[0x0][0x3a4] ;  /* 0x00007480ff0777ac */ /* 0x000e220008000800 */
[----:B------:R-:W-:Y:S02]  /*0210*/  IABS R13, R12 ;  /* 0x0000000c000d7213 */ /* 0x000fe40000000000 */
[----:B------:R-:W1:Y:S01]  /*0220*/  I2F.RP R6, R14 ;  /* 0x0000000e00067306 */ /* 0x000e620000209400 */
[----:B------:R-:W2:Y:S01]  /*0230*/  LDCU UR6, c[0x0][0x3a8] ;  /* 0x00007500ff0677ac */ /* 0x000ea20008000800 */
[----:B------:R-:W3:Y:S06]  /*0240*/  LDCU UR8, c[0x0][0x3b4] ;  /* 0x00007680ff0877ac */ /* 0x000eec0008000800 */
[----:B-1----:R-:W1:Y:S01]  /*0250*/  MUFU.RCP R6, R6 ;  /* 0x0000000600067308 */ /* 0x002e620000001000 */
[----:B---3--:R-:W-:-:S04]  /*0260*/  IADD3 R15, PT, PT, -R7, UR8, RZ ;  /* 0x00000008070f7c10 */ /* 0x008fc8000fffe1ff */
[----:B------:R-:W-:-:S04]  /*0270*/  LEA.HI R15, R15, R15, RZ, 0x1 ;  /* 0x0000000f0f0f7211 */ /* 0x000fc800078f08ff */
[----:B------:R-:W-:Y:S02]  /*0280*/  SHF.R.S32.HI R15, RZ, 0x1, R15 ;  /* 0x00000001ff0f7819 */ /* 0x000fe4000001140f */
[----:B-1----:R-:W-:Y:S02]  /*0290*/  IADD3 R2, PT, PT, R6, 0xffffffe, RZ ;  /* 0x0ffffffe06027810 */ /* 0x002fe40007ffe0ff */
[----:B--2---:R-:W-:Y:S01]  /*02a0*/  I2FP.F32.S32 R6, UR6 ;  /* 0x0000000600067c45 */ /* 0x004fe20008201400 */
[----:B------:R-:W-:Y:S01]  /*02b0*/  IMAD R15, R15, UR8, R15 ;  /* 0x000000080f0f7c24 */ /* 0x000fe2000f8e020f */
[----:B------:R1:W2:Y:S02]  /*02c0*/  F2I.FTZ.U32.TRUNC.NTZ R3, R2 ;  /* 0x0000000200037305 */ /* 0x0002a4000021f000 */
[----:B-1----:R-:W-:Y:S01]  /*02d0*/  HFMA2 R2, -RZ, RZ, 0, 0 ;  /* 0x00000000ff027431 */ /* 0x002fe200000001ff */
[----:B--2---:R-:W-:-:S05]  /*02e0*/  IADD3 R11, PT, PT, RZ, -R3, RZ ;  /* 0x80000003ff0b7210 */ /* 0x004fca0007ffe0ff */
[----:B------:R-:W-:-:S04]  /*02f0*/  IMAD R11, R11, R14, RZ ;  /* 0x0000000e0b0b7224 */ /* 0x000fc800078e02ff */
[----:B------:R-:W-:Y:S01]  /*0300*/  IMAD.HI.U32 R3, R3, R11, R2 ;  /* 0x0000000b03037227 */ /* 0x000fe200078e0002 */
[----:B------:R-:W-:-:S04]  /*0310*/  LOP3.LUT R2, R12, R7, RZ, 0x3c, !PT ;  /* 0x000000070c027212 */ /* 0x000fc800078e3cff */
[----:B------:R-:W-:Y:S01]  /*0320*/  ISETP.GE.AND P1, PT, R2, RZ, PT ;  /* 0x000000ff0200720c */ /* 0x000fe20003f26270 */
[----:B------:R-:W-:-:S05]  /*0330*/  IMAD.HI.U32 R11, R3, R13, RZ ;  /* 0x0000000d030b7227 */ /* 0x000fca00078e00ff */
[----:B------:R-:W-:-:S05]  /*0340*/  IADD3 R3, PT, PT, -R11, RZ, RZ ;  /* 0x000000ff0b037210 */ /* 0x000fca0007ffe1ff */
[----:B------:R-:W-:Y:S01]  /*0350*/  IMAD R3, R14, R3, R13 ;  /* 0x000000030e037224 */ /* 0x000fe200078e020d */
[----:B------:R-:W-:-:S04]  /*0360*/  I2FP.F32.S32 R13, UR8 ;  /* 0x00000008000d7c45 */ /* 0x000fc80008201400 */
[----:B------:R-:W-:-:S13]  /*0370*/  ISETP.GT.U32.AND P2, PT, R14, R3, PT ;  /* 0x000000030e00720c */ /* 0x000fda0003f44070 */
[-C--:B------:R-:W-:Y:S02]  /*0380*/  @!P2 IADD3 R3, PT, PT, R3, -R14.reuse, RZ ;  /* 0x8000000e0303a210 */ /* 0x080fe40007ffe0ff */
[----:B------:R-:W-:Y:S02]  /*0390*/  @!P2 IADD3 R11, PT, PT, R11, 0x1, RZ ;  /* 0x000000010b0ba810 */ /* 0x000fe40007ffe0ff */
[----:B------:R-:W-:Y:S01]  /*03a0*/  ISETP.GE.U32.AND P0, PT, R3, R14, PT ;  /* 0x0000000e0300720c */ /* 0x000fe20003f06070 */
[----:B0-----:R-:W-:Y:S01]  /*03b0*/  IMAD R14, R0, UR7, RZ ;  /* 0x00000007000e7c24 */ /* 0x001fe2000f8e02ff */
[----:B------:R-:W-:-:S03]  /*03c0*/  ISETP.NE.AND P2, PT, R7, RZ, PT ;  /* 0x000000ff0700720c */ /* 0x000fc60003f45270 */
[----:B------:R-:W-:-:S08]  /*03d0*/  IMAD R14, R14, UR6, RZ ;  /* 0x000000060e0e7c24 */ /* 0x000fd0000f8e02ff */
[----:B------:R-:W-:Y:S02]  /*03e0*/  @P0 IADD3 R11, PT, PT, R11, 0x1, RZ ;  /* 0x000000010b0b0810 */ /* 0x000fe40007ffe0ff */
[----:B------:R-:W-:Y:S02]  /*03f0*/  FSETP.NEU.AND P0, PT, R5, R10, PT ;  /* 0x0000000a0500720b */ /* 0x000fe40003f0d000 */
[----:B------:R-:W-:Y:S02]  /*0400*/  @!P1 IADD3 R11, PT, PT, -R11, RZ, RZ ;  /* 0x000000ff0b0b9210 */ /* 0x000fe40007ffe1ff */
[----:B------:R-:W-:Y:S02]  /*0410*/  @!P2 LOP3.LUT R11, RZ, R7, RZ, 0x33, !PT ;  /* 0x00000007ff0ba212 */ /* 0x000fe400078e33ff */
[----:B------:R-:W-:Y:S02]  /*0420*/  FSETP.NEU.AND P1, PT, R4, R9, PT ;  /* 0x000000090400720b */ /* 0x000fe40003f2d000 */
[----:B------:R-:W-:Y:S01]  /*0430*/  IADD3 R2, PT, PT, -R11, RZ, RZ ;  /* 0x000000ff0b027210 */ /* 0x000fe20007ffe1ff */
[----:B------:R-:W-:-:S02]  /*0440*/  IMAD R8, R8, UR8, R11 ;  /* 0x0000000808087c24 */ /* 0x000fc4000f8e020b */
[----:B------:R-:W-:Y:S02]  /*0450*/  IMAD R0, R0, R7, R11 ;  /* 0x0000000700007224 */ /* 0x000fe400078e020b */
[----:B------:R-:W-:Y:S01]  /*0460*/  IMAD R12, R7, R2, R12 ;  /* 0x00000002070c7224 */ /* 0x000fe200078e020c */
[----:B------:R-:W-:-:S04]  /*0470*/  I2FP.F32.S32 R2, R11 ;  /* 0x0000000b00027245 */ /* 0x000fc80000201400 */
[----:B------:R-:W-:Y:S01]  /*0480*/  I2FP.F32.S32 R3, R12 ;  /* 0x0000000c00037245 */ /* 0x000fe20000201400 */
[----:B------:R-:W-:Y:S01]  /*0490*/  FADD R2, R9, R2 ;  /* 0x0000000209027221 */ /* 0x000fe20000000000 */
[----:B------:R-:W-:-:S03]  /*04a0*/  IADD3 R15, PT, PT, R12, R15, RZ ;  /* 0x0000000f0c0f7210 */ /* 0x000fc60007ffe0ff */
[----:B------:R-:W-:-:S04]  /*04b0*/  FADD R3, R10, R3 ;  /* 0x000000030a037221 */ /* 0x000fc80000000000 */
[----:B------:R-:W-:Y:S01]  /*04c0*/  FFMA R2, R2, R6, R3 ;  /* 0x0000000602027223 */ /* 0x000fe20000000003 */
[----:B------:R-:W-:Y:S02]  /*04d0*/  IADD3 R6, PT, PT, R13, 0x1800000, RZ ;  /* 0x018000000d067810 */ /* 0x000fe40007ffe0ff */
[----:B------:R-:W-:Y:S02]  /*04e0*/  I2FP.F32.S32 R3, R14 ;  /* 0x0000000e00037245 */ /* 0x000fe40000201400 */
[----:B------:R-:W-:-:S03]  /*04f0*/  LOP3.LUT R14, R6, 0x7f800000, RZ, 0xc0, !PT ;  /* 0x7f800000060e7812 */ /* 0x000fc600078ec0ff */
[----:B------:R-:W-:Y:S01]  /*0500*/  FADD R6, R2, R3 ;  /* 0x0000000302067221 */ /* 0x000fe20000000000 */
[----:B------:R-:W-:Y:S02]  /*0510*/  ISETP.GT.U32.AND P2, PT, R14, 0x1ffffff, PT ;  /* 0x01ffffff0e00780c */ /* 0x000fe40003f44070 */
[C---:B------:R-:W-:Y:S01]  /*0520*/  LOP3.LUT R2, R4.reuse, 0x80000000, RZ, 0xc0, !PT ;  /* 0x8000000004027812 */ /* 0x040fe200078ec0ff */
[----:B------:R-:W-:Y:S01]  /*0530*/  @P1 FADD R2, R4, -R9 ;  /* 0x8000000904021221 */ /* 0x000fe20000000000 */
[----:B------:R-:W-:Y:S01]  /*0540*/  IMAD R4, R8, UR8, R15 ;  /* 0x0000000808047c24 */ /* 0x000fe2000f8e020f */
[----:B------:R-:W0:Y:S01]  /*0550*/  F2I.TRUNC.NTZ R6, R6 ;  /* 0x0000000600067305 */ /* 0x000e22000020f100 */
[C---:B------:R-:W-:Y:S01]  /*0560*/  LOP3.LUT R3, R5.reuse, 0x80000000, RZ, 0xc0, !PT ;  /* 0x8000000005037812 */ /* 0x040fe200078ec0ff */
[----:B------:R-:W-:Y:S01]  /*0570*/  @P0 FADD R3, R5, -R10 ;  /* 0x8000000a05030221 */ /* 0x000fe20000000000 */
[----:B------:R-:W-:-:S05]  /*0580*/  IMAD R5, R0, R7, R12 ;  /* 0x0000000700057224 */ /* 0x000fca00078e020c */
[----:B------:R-:W-:Y:S05]  /*0590*/  @P2 BRA `(.L_x_3) ;  /* 0x0000000000102947 */ /* 0x000fea0003800000 */
[----:B------:R-:W-:-:S07]  /*05a0*/  MOV R8, 0x5c0 ;  /* 0x000005c000087802 */ /* 0x000fce0000000f00 */
[----:B0-----:R-:W-:Y:S05]  /*05b0*/  CALL.REL.NOINC `($__internal_0_$__cuda_sm20_rcp_rn_f32_slowpath) ;  /* 0x0000000800187944 */ /* 0x001fea0003c00000 */
[----:B------:R-:W-:Y:S01]  /*05c0*/  MOV R0, R7 ;  /* 0x0000000700007202 */ /* 0x000fe20000000f00 */
[----:B------:R-:W-:Y:S06]  /*05d0*/  BRA `(.L_x_4) ;  /* 0x0000000000107947 */ /* 0x000fec0003800000 */
.L_x_3:
[----:B------:R-:W1:Y:S02]  /*05e0*/  MUFU.RCP R0, R13 ;  /* 0x0000000d00007308 */ /* 0x000e640000001000 */
[----:B-1----:R-:W-:-:S04]  /*05f0*/  FFMA R7, R13, R0, -1 ;  /* 0xbf8000000d077423 */ /* 0x002fc80000000000 */
[----:B------:R-:W-:-:S04]  /*0600*/  FADD.FTZ R7, -R7, -RZ ;  /* 0x800000ff07077221 */ /* 0x000fc80000010100 */
[----:B------:R-:W-:-:S07]  /*0610*/  FFMA R0, R0, R7, R0 ;  /* 0x0000000700007223 */ /* 0x000fce0000000000 */
.L_x_4:
[----:B------:R-:W1:Y:S02]  /*0620*/  LDCU UR6, c[0x0][0x3b8] ;  /* 0x00007700ff0677ac */ /* 0x000e640008000800 */
[----:B-1----:R-:W-:-:S09]  /*0630*/  UISETP.NE.AND UP0, UPT, UR6, 0x2, UPT ;  /* 0x000000020600788c */ /* 0x002fd2000bf05270 */
[----:B------:R-:W-:Y:S05]  /*0640*/  BRA.U !UP0, `(.L_x_5) ;  /* 0x0000000508507547 */ /* 0x000fea000b800000 */
[----:B------:R-:W-:-:S09]  /*0650*/  UISETP.NE.AND UP0, UPT, UR6, 0x1, UPT ;  /* 0x000000010600788c */ /* 0x000fd2000bf05270 */
[----:B------:R-:W-:Y:S05]  /*0660*/  BRA.U !UP0, `(.L_x_6) ;  /* 0x0000000108a47547 */ /* 0x000fea000b800000 */
[----:B------:R-:W-:-:S13]  /*0670*/  ISETP.NE.AND P0, PT, RZ, UR6, PT ;  /* 0x00000006ff007c0c */ /* 0x000fda000bf05270 */
[----:B------:R-:W-:Y:S05]  /*0680*/  @P0 EXIT ;  /* 0x000000000000094d */ /* 0x000fea0003800000 */
[----:B------:R-:W1:Y:S08]  /*0690*/  LDC.64 R8, c[0x0][0x390] ;  /* 0x0000e400ff087b82 */ /* 0x000e700000000a00 */
[----:B------:R-:W2:Y:S08]  /*06a0*/  LDC.64 R10, c[0x0][0x388] ;  /* 0x0000e200ff0a7b82 */ /* 0x000eb00000000a00 */
[----:B------:R-:W3:Y:S01]  /*06b0*/  LDC R7, c[0x0][0x3a8] ;  /* 0x0000ea00ff077b82 */ /* 0x000ee20000000800 */
[----:B-1----:R-:W-:-:S06]  /*06c0*/  IMAD.WIDE R8, R5, 0x8, R8 ;  /* 0x0000000805087825 */ /* 0x002fcc00078e0208 */
[----:B------:R-:W4:Y:S01]  /*06d0*/  LDG.E.64 R8, desc[UR4][R8.64] ;  /* 0x0000000408087981 */ /* 0x000f22000c1e1b00 */
[----:B--2---:R-:W-:Y:S02]  /*06e0*/  IMAD.WIDE R10, R4, 0x8, R10 ;  /* 0x00000008040a7825 */ /* 0x004fe400078e020a */
[----:B------:R-:W0:Y:S04]  /*06f0*/  LDC.64 R4, c[0x0][0x380] ;  /* 0x0000e000ff047b82 */ /* 0x000e280000000a00 */
[----:B------:R-:W4:Y:S01]  /*0700*/  LDG.E.64 R10, desc[UR4][R10.64] ;  /* 0x000000040a0a7981 */ /* 0x000f22000c1e1b00 */
[----:B------:R-:W-:Y:S01]  /*0710*/  FADD R17, -R3, 1 ;  /* 0x3f80000003117421 */ /* 0x000fe20000000100 */
[----:B0-----:R-:W-:-:S04]  /*0720*/  IMAD.WIDE R4, R6, 0x8, R4 ;  /* 0x0000000806047825 */ /* 0x001fc800078e0204 */
[C---:B----4-:R-:W-:Y:S01]  /*0730*/  FMUL R13, R9.reuse, R11 ;  /* 0x0000000b090d7220 */ /* 0x050fe20000400000 */
[----:B------:R-:W-:-:S03]  /*0740*/  FMUL R12, R9, R10 ;  /* 0x0000000a090c7220 */ /* 0x000fc60000400000 */
[C---:B------:R-:W-:Y:S01]  /*0750*/  FFMA R13, R8.reuse, R10, R13 ;  /* 0x0000000a080d7223 */ /* 0x040fe2000000000d */
[----:B------:R-:W-:-:S03]  /*0760*/  FFMA R15, R8, R11, -R12 ;  /* 0x0000000b080f7223 */ /* 0x000fc6000000080c */
[-C--:B------:R-:W-:Y:S01]  /*0770*/  FMUL R12, R13, R0.reuse ;  /* 0x000000000d0c7220 */ /* 0x080fe20000400000 */
[----:B------:R-:W-:Y:S01]  /*0780*/  FMUL R0, R15, R0 ;  /* 0x000000000f007220 */ /* 0x000fe20000400000 */
[----:B------:R-:W-:Y:S02]  /*0790*/  FADD R8, -R2, 1 ;  /* 0x3f80000002087421 */ /* 0x000fe40000000100 */
[-C--:B------:R-:W-:Y:S01]  /*07a0*/  FMUL R9, R12, R17.reuse ;  /* 0x000000110c097220 */ /* 0x080fe20000400000 */
[----:B------:R-:W-:Y:S01]  /*07b0*/  FMUL R17, R0, R17 ;  /* 0x0000001100117220 */ /* 0x000fe20000400000 */
[C---:B------:R-:W-:Y:S01]  /*07c0*/  FMUL R13, R3.reuse, R12 ;  /* 0x0000000c030d7220 */ /* 0x040fe20000400000 */
[----:B------:R-:W-:Y:S01]  /*07d0*/  FMUL R3, R3, R0 ;  /* 0x0000000003037220 */ /* 0x000fe20000400000 */
[----:B------:R-:W-:Y:S01]  /*07e0*/  FMUL R11, R9, R8 ;  /* 0x00000008090b7220 */ /* 0x000fe20000400000 */
[----:B------:R-:W-:Y:S01]  /*07f0*/  FMUL R19, R2, R9 ;  /* 0x0000000902137220 */ /* 0x000fe20000400000 */
[-C--:B------:R-:W-:Y:S01]  /*0800*/  FMUL R9, R8, R17.reuse ;  /* 0x0000001108097220 */ /* 0x080fe20000400000 */
[----:B------:R-:W-:Y:S01]  /*0810*/  FMUL R21, R2, R17 ;  /* 0x0000001102157220 */ /* 0x000fe20000400000 */
[C---:B------:R-:W-:Y:S01]  /*0820*/  FMUL R15, R8.reuse, R13 ;  /* 0x0000000d080f7220 */ /* 0x040fe20000400000 */
[----:B------:R-:W-:Y:S01]  /*0830*/  FMUL R17, R8, R3 ;  /* 0x0000000308117220 */ /* 0x000fe20000400000 */
[C---:B------:R-:W-:Y:S01]  /*0840*/  FMUL R13, R2.reuse, R13 ;  /* 0x0000000d020d7220 */ /* 0x040fe20000400000 */
[----:B------:R-:W-:Y:S01]  /*0850*/  FMUL R23, R2, R3 ;  /* 0x0000000302177220 */ /* 0x000fe20000400000 */
[----:B---3--:R-:W-:Y:S01]  /*0860*/  IMAD.WIDE R2, R7, 0x8, R4 ;  /* 0x0000000807027825 */ /* 0x008fe200078e0204 */
[----:B------:R-:W-:Y:S04]  /*0870*/  REDG.E.ADD.F32.FTZ.RN.STRONG.GPU desc[UR4][R4.64], R11 ;  /* 0x0000000b040079a6 */ /* 0x000fe8000c12f304 */
[----:B------:R-:W-:Y:S04]  /*0880*/  REDG.E.ADD.F32.FTZ.RN.STRONG.GPU desc[UR4][R4.64+0x4], R9 ;  /* 0x00000409040079a6 */ /* 0x000fe8000c12f304 */
[----:B------:R-:W-:Y:S04]  /*0890*/  REDG.E.ADD.F32.FTZ.RN.STRONG.GPU desc[UR4][R4.64+0x8], R15 ;  /* 0x0000080f040079a6 */ /* 0x000fe8000c12f304 */
[----:B------:R-:W-:Y:S04]  /*08a0*/  REDG.E.ADD.F32.FTZ.RN.STRONG.GPU desc[UR4][R4.64+0xc], R17 ;  /* 0x00000c11040079a6 */ /* 0x000fe8000c12f304 */
[----:B------:R-:W-:Y:S04]  /*08b0*/  REDG.E.ADD.F32.FTZ.RN.STRONG.GPU desc[UR4][R2.64], R19 ;  /* 0x00000013020079a6 */ /* 0x000fe8000c12f304 */
[----:B------:R-:W-:Y:S04]  /*08c0*/  REDG.E.ADD.F32.FTZ.RN.STRONG.GPU desc[UR4][R2.64+0x4], R21 ;  /* 0x00000415020079a6 */ /* 0x000fe8000c12f304 */
[----:B------:R-:W-:Y:S04]  /*08d0*/  REDG.E.ADD.F32.FTZ.RN.STRONG.GPU desc[UR4][R2.64+0x8], R13 ;  /* 0x0000080d020079a6 */ /* 0x000fe8000c12f304 */
[----:B------:R-:W-:Y:S01]  /*08e0*/  REDG.E.ADD.F32.FTZ.RN.STRONG.GPU desc[UR4][R2.64+0xc], R23 ;  /* 0x00000c17020079a6 */ /* 0x000fe2000c12f304 */
[----:B------:R-:W-:Y:S05]  /*08f0*/  EXIT ;  /* 0x000000000000794d */ /* 0x000fea0003800000 */
.L_x_6:
[----:B------:R-:W0:Y:S08]  /*0900*/  LDC.64 R8, c[0x0][0x380] ;  /* 0x0000e000ff087b82 */ /* 0x000e300000000a00 */
[----:B------:R-:W1:Y:S08]  /*0910*/  LDC R21, c[0x0][0x3a8] ;  /* 0x0000ea00ff157b82 */ /* 0x000e700000000800 */
[----:B------:R-:W2:Y:S01]  /*0920*/  LDC.64 R12, c[0x0][0x388] ;  /* 0x0000e200ff0c7b82 */ /* 0x000ea20000000a00 */
[----:B0-----:R-:W-:-:S05]  /*0930*/  IMAD.WIDE R18, R6, 0x8, R8 ;  /* 0x0000000806127825 */ /* 0x001fca00078e0208 */
[----:B------:R-:W3:Y:S01]  /*0940*/  LDG.E.64 R16, desc[UR4][R18.64+0x8] ;  /* 0x0000080412107981 */ /* 0x000ee2000c1e1b00 */
[----:B-1----:R-:W-:-:S03]  /*0950*/  IMAD.WIDE R20, R21, 0x8, R18 ;  /* 0x0000000815147825 */ /* 0x002fc600078e0212 */
[----:B------:R0:W4:Y:S04]  /*0960*/  LDG.E.64 R6, desc[UR4][R18.64] ;  /* 0x0000000412067981 */ /* 0x000128000c1e1b00 */
[----:B------:R-:W5:Y:S04]  /*0970*/  LDG.E.64 R8, desc[UR4][R20.64] ;  /* 0x0000000414087981 */ /* 0x000f68000c1e1b00 */
[----:B------:R-:W5:Y:S01]  /*0980*/  LDG.E.64 R10, desc[UR4][R20.64+0x8] ;  /* 0x00000804140a7981 */ /* 0x000f62000c1e1b00 */
[----:B--2---:R-:W-:-:S05]  /*0990*/  IMAD.WIDE R12, R4, 0x8, R12 ;  /* 0x00000008040c7825 */ /* 0x004fca00078e020c */
[----:B------:R-:W2:Y:S01]  /*09a0*/  LDG.E.64 R14, desc[UR4][R12.64] ;  /* 0x000000040c0e7981 */ /* 0x000ea2000c1e1b00 */
[----:B------:R-:W-:Y:S01]  /*09b0*/  FADD R24, -R2, 1 ;  /* 0x3f80000002187421 */ /* 0x000fe20000000100 */
[C---:B------:R-:W-:Y:S01]  /*09c0*/  FADD R23, -R3.reuse, 1 ;  /* 0x3f80000003177421 */ /* 0x040fe20000000100 */
[C---:B---3--:R-:W-:Y:S01]  /*09d0*/  FMUL R17, R3.reuse, R17 ;  /* 0x0000001103117220 */ /* 0x048fe20000400000 */
[----:B------:R-:W-:-:S03]  /*09e0*/  FMUL R4, R3, R16 ;  /* 0x0000001003047220 */ /* 0x000fc60000400000 */
[C---:B0-----:R-:W-:Y:S01]  /*09f0*/  FMUL R19, R24.reuse, R17 ;  /* 0x0000001118137220 */ /* 0x041fe20000400000 */
[C---:B----4-:R-:W-:Y:S01]  /*0a00*/  FMUL R22, R23.reuse, R7 ;  /* 0x0000000717167220 */ /* 0x050fe20000400000 */
[----:B------:R-:W0:Y:S01]  /*0a10*/  LDC.64 R16, c[0x0][0x390] ;  /* 0x0000e400ff107b82 */ /* 0x000e220000000a00 */
[C---:B------:R-:W-:Y:S01]  /*0a20*/  FMUL R6, R23.reuse, R6 ;  /* 0x0000000617067220 */ /* 0x040fe20000400000 */
[C---:B------:R-:W-:Y:S01]  /*0a30*/  FMUL R7, R24.reuse, R4 ;  /* 0x0000000418077220 */ /* 0x040fe20000400000 */
[C---:B------:R-:W-:Y:S01]  /*0a40*/  FFMA R19, R24.reuse, R22, R19 ;  /* 0x0000001618137223 */ /* 0x040fe20000000013 */
[C---:B-----5:R-:W-:Y:S01]  /*0a50*/  FMUL R9, R23.reuse, R9 ;  /* 0x0000000917097220 */ /* 0x060fe20000400000 */
[----:B------:R-:W-:Y:S01]  /*0a60*/  FMUL R8, R23, R8 ;  /* 0x0000000817087220 */ /* 0x000fe20000400000 */
[----:B------:R-:W-:Y:S01]  /*0a70*/  FFMA R7, R24, R6, R7 ;  /* 0x0000000618077223 */ /* 0x000fe20000000007 */
[C---:B------:R-:W-:Y:S01]  /*0a80*/  FMUL R4, R3.reuse, R11 ;  /* 0x0000000b03047220 */ /* 0x040fe20000400000 */
[C---:B------:R-:W-:Y:S01]  /*0a90*/  FFMA R9, R2.reuse, R9, R19 ;  /* 0x0000000902097223 */ /* 0x040fe20000000013 */
[----:B------:R-:W-:Y:S01]  /*0aa0*/  FMUL R10, R3, R10 ;  /* 0x0000000a030a7220 */ /* 0x000fe20000400000 */
[----:B------:R-:W-:-:S02]  /*0ab0*/  FFMA R7, R2, R8, R7 ;  /* 0x0000000802077223 */ /* 0x000fc40000000007 */
[C---:B------:R-:W-:Y:S02]  /*0ac0*/  FFMA R4, R2.reuse, R4, R9 ;  /* 0x0000000402047223 */ /* 0x040fe40000000009 */
[----:B------:R-:W-:Y:S02]  /*0ad0*/  FFMA R7, R2, R10, R7 ;  /* 0x0000000a02077223 */ /* 0x000fe40000000007 */
[----:B--2---:R-:W-:-:S04]  /*0ae0*/  FMUL R2, R4, R15 ;  /* 0x0000000f04027220 */ /* 0x004fc80000400000 */
[----:B------:R-:W-:Y:S01]  /*0af0*/  FFMA R3, R7, R14, R2 ;  /* 0x0000000e07037223 */ /* 0x000fe20000000002 */
[----:B0-----:R-:W-:-:S04]  /*0b00*/  IMAD.WIDE R16, R5, 0x8, R16 ;  /* 0x0000000805107825 */ /* 0x001fc800078e0210 */
[----:B------:R-:W-:-:S05]  /*0b10*/  FMUL R3, R3, R0 ;  /* 0x0000000003037220 */ /* 0x000fca0000400000 */
[----:B------:R-:W-:Y:S04]  /*0b20*/  REDG.E.ADD.F32.FTZ.RN.STRONG.GPU desc[UR4][R16.64], R3 ;  /* 0x00000003100079a6 */ /* 0x000fe8000c12f304 */
[----:B------:R-:W2:Y:S02]  /*0b30*/  LDG.E.64 R12, desc[UR4][R12.64] ;  /* 0x000000040c0c7981 */ /* 0x000ea4000c1e1b00 */
[----:B--2---:R-:W-:-:S04]  /*0b40*/  FMUL R4, R4, R12 ;  /* 0x0000000c04047220 */ /* 0x004fc80000400000 */
[----:B------:R-:W-:-:S04]  /*0b50*/  FFMA R7, R7, R13, -R4 ;  /* 0x0000000d07077223 */ /* 0x000fc80000000804 */
[----:B------:R-:W-:-:S05]  /*0b60*/  FMUL R7, R7, R0 ;  /* 0x0000000007077220 */ /* 0x000fca0000400000 */
[----:B------:R-:W-:Y:S01]  /*0b70*/  REDG.E.ADD.F32.FTZ.RN.STRONG.GPU desc[UR4][R16.64+0x4], R7 ;  /* 0x00000407100079a6 */ /* 0x000fe2000c12f304 */
[----:B------:R-:W-:Y:S05]  /*0b80*/  EXIT ;  /* 0x000000000000794d */ /* 0x000fea0003800000 */
.L_x_5:
        /* <DEDUP_REMOVED lines=31> */
[----:B------:R-:W-:Y:S01]  /*0d80*/  FFMA R3, R5, R12, -R2 ;  /* 0x0000000c05037223 */ /* 0x000fe20000000802 */
[----:B0-----:R-:W-:-:S04]  /*0d90*/  IMAD.WIDE R16, R4, 0x8, R16 ;  /* 0x0000000804107825 */ /* 0x001fc800078e0210 */
[----:B------:R-:W-:-:S05]  /*0da0*/  FMUL R3, R3, R0 ;  /* 0x0000000003037220 */ /* 0x000fca0000400000 */
[----:B------:R-:W-:Y:S04]  /*0db0*/  STG.E desc[UR4][R16.64], R3 ;  /* 0x0000000310007986 */ /* 0x000fe8000c101904 */
[----:B------:R-:W2:Y:S01]  /*0dc0*/  LDG.E R15, desc[UR4][R14.64] ;  /* 0x000000040e0f7981 */ /* 0x000ea2000c1e1900 */
[----:B------:R-:W-:-:S04]  /*0dd0*/  FMUL R5, R5, R13 ;  /* 0x0000000d05057220 */ /* 0x000fc80000400000 */
[----:B--2---:R-:W-:-:S04]  /*0de0*/  FFMA R5, R6, R15, R5 ;  /* 0x0000000f06057223 */ /* 0x004fc80000000005 */
[----:B------:R-:W-:-:S05]  /*0df0*/  FMUL R5, R5, R0 ;  /* 0x0000000005057220 */ /* 0x000fca0000400000 */
[----:B------:R-:W-:Y:S01]  /*0e00*/  STG.E desc[UR4][R16.64+0x4], R5 ;  /* 0x0000040510007986 */ /* 0x000fe2000c101904 */
[----:B------:R-:W-:Y:S05]  /*0e10*/  EXIT ;  /* 0x000000000000794d */ /* 0x000fea0003800000 */
        .weak           $__internal_0_$__cuda_sm20_rcp_rn_f32_slowpath
        .type           $__internal_0_$__cuda_sm20_rcp_rn_f32_slowpath,@function
        .size           $__internal_0_$__cuda_sm20_rcp_rn_f32_slowpath,(.L_x_11 - $__internal_0_$__cuda_sm20_rcp_rn_f32_slowpath)
$__internal_0_$__cuda_sm20_rcp_rn_f32_slowpath:
[----:B------:R-:W-:-:S04]  /*0e20*/  SHF.L.U32 R0, R13, 0x1, RZ ;  /* 0x000000010d007819 */ /* 0x000fc800000006ff */
[----:B------:R-:W-:Y:S02]  /*0e30*/  SHF.R.U32.HI R7, RZ, 0x18, R0 ;  /* 0x00000018ff077819 */ /* 0x000fe40000011600 */
[----:B------:R-:W-:Y:S02]  /*0e40*/  MOV R0, R13 ;  /* 0x0000000d00007202 */ /* 0x000fe40000000f00 */
[----:B------:R-:W-:-:S13]  /*0e50*/  ISETP.NE.U32.AND P0, PT, R7, RZ, PT ;  /* 0x000000ff0700720c */ /* 0x000fda0003f05070 */
[----:B------:R-:W-:Y:S05]  /*0e60*/  @P0 BRA `(.L_x_7) ;  /* 0x00000000002c0947 */ /* 0x000fea0003800000 */
[----:B------:R-:W-:-:S04]  /*0e70*/  SHF.L.U32 R7, R0, 0x1, RZ ;  /* 0x0000000100077819 */ /* 0x000fc800000006ff */
[----:B------:R-:W-:-:S13]  /*0e80*/  ISETP.NE.AND P0, PT, R7, RZ, PT ;  /* 0x000000ff0700720c */ /* 0x000fda0003f05270 */
[----:B------:R2:W3:Y:S01]  /*0e90*/  @!P0 MUFU.RCP R7, R0 ;  /* 0x0000000000078308 */ /* 0x0004e20000001000 */
[----:B------:R-:W-:Y:S05]  /*0ea0*/  @!P0 BRA `(.L_x_8) ;  /* 0x0000000000a48947 */ /* 0x000fea0003800000 */
[----:B------:R-:W-:-:S04]  /*0eb0*/  FFMA R9, R0, 1.84467440737095516160e+19, RZ ;  /* 0x5f80000000097823 */ /* 0x000fc800000000ff */
[----:B--2---:R-:W3:Y:S02]  /*0ec0*/  MUFU.RCP R0, R9 ;  /* 0x0000000900007308 */ /* 0x004ee40000001000 */
[----:B---3--:R-:W-:-:S04]  /*0ed0*/  FFMA R7, R9, R0, -1 ;  /* 0xbf80000009077423 */ /* 0x008fc80000000000 */
[----:B------:R-:W-:-:S04]  /*0ee0*/  FADD.FTZ R7, -R7, -RZ ;  /* 0x800000ff07077221 */ /* 0x000fc80000010100 */
[----:B------:R-:W-:-:S04]  /*0ef0*/  FFMA R0, R0, R7, R0 ;  /* 0x0000000700007223 */ /* 0x000fc80000000000 */
[----:B------:R-:W-:Y:S01]  /*0f00*/  FFMA R7, R0, 1.84467440737095516160e+19, RZ ;  /* 0x5f80000000077823 */ /* 0x000fe200000000ff */
[----:B------:R-:W-:Y:S06]  /*0f10*/  BRA `(.L_x_8) ;  /* 0x0000000000887947 */ /* 0x000fec0003800000 */
.L_x_7:
[----:B------:R-:W-:-:S04]  /*0f20*/  IADD3 R9, PT, PT, R7, -0xfd, RZ ;  /* 0xffffff0307097810 */ /* 0x000fc80007ffe0ff */
[----:B------:R-:W-:-:S13]  /*0f30*/  ISETP.GT.U32.AND P0, PT, R9, 0x1, PT ;  /* 0x000000010900780c */ /* 0x000fda0003f04070 */
[----:B------:R-:W-:Y:S05]  /*0f40*/  @P0 BRA `(.L_x_9) ;  /* 0x0000000000780947 */ /* 0x000fea0003800000 */
[----:B------:R-:W-:Y:S01]  /*0f50*/  LOP3.LUT R10, R0, 0x7fffff, RZ, 0xc0, !PT ;  /* 0x007fffff000a7812 */ /* 0x000fe200078ec0ff */
[----:B------:R-:W-:Y:S01]  /*0f60*/  HFMA2 R14, -RZ, RZ, 0, 1.78813934326171875e-07 ;  /* 0x00000003ff0e7431 */ /* 0x000fe200000001ff */
[----:B------:R-:W-:Y:S02]  /*0f70*/  IADD3 R7, PT, PT, R7, -0xfc, RZ ;  /* 0xffffff0407077810 */ /* 0x000fe40007ffe0ff */
[----:B------:R-:W-:-:S04]  /*0f80*/  LOP3.LUT R10, R10, 0x3f800000, RZ, 0xfc, !PT ;  /* 0x3f8000000a0a7812 */ /* 0x000fc800078efcff */
[----:B------:R-:W0:Y:S01]  /*0f90*/  MUFU.RCP R11, R10 ;  /* 0x0000000a000b7308 */ /* 0x000e220000001000 */
[----:B------:R-:W-:Y:S01]  /*0fa0*/  SHF.L.U32 R15, R14, R9, RZ ;  /* 0x000000090e0f7219 */ /* 0x000fe200000006ff */
[----:B0-----:R-:W-:-:S04]  /*0fb0*/  FFMA R12, R10, R11, -1 ;  /* 0xbf8000000a0c7423 */ /* 0x001fc8000000000b */
[----:B------:R-:W-:-:S04]  /*0fc0*/  FADD.FTZ R12, -R12, -RZ ;  /* 0x800000ff0c0c7221 */ /* 0x000fc80000010100 */
[CCC-:B------:R-:W-:Y:S01]  /*0fd0*/  FFMA.RM R13, R11.reuse, R12.reuse, R11.reuse ;  /* 0x0000000c0b0d7223 */ /* 0x1c0fe2000000400b */
[----:B------:R-:W-:-:S04]  /*0fe0*/  FFMA.RP R12, R11, R12, R11 ;  /* 0x0000000c0b0c7223 */ /* 0x000fc8000000800b */
[C---:B------:R-:W-:Y:S02]  /*0ff0*/  LOP3.LUT R11, R13.reuse, 0x7fffff, RZ, 0xc0, !PT ;  /* 0x007fffff0d0b7812 */ /* 0x040fe400078ec0ff */
[----:B------:R-:W-:Y:S02]  /*1000*/  FSETP.NEU.FTZ.AND P0, PT, R13, R12, PT ;  /* 0x0000000c0d00720b */ /* 0x000fe40003f1d000 */
[----:B------:R-:W-:Y:S02]  /*1010*/  LOP3.LUT R12, R11, 0x800000, RZ, 0xfc, !PT ;  /* 0x008000000b0c7812 */ /* 0x000fe400078efcff */
[----:B------:R-:W-:Y:S02]  /*1020*/  SEL R11, RZ, 0xffffffff, !P0 ;  /* 0xffffffffff0b7807 */ /* 0x000fe40004000000 */
[----:B------:R-:W-:Y:S02]  /*1030*/  LOP3.LUT R10, R15, R12, RZ, 0xc0, !PT ;  /* 0x0000000c0f0a7212 */ /* 0x000fe400078ec0ff */
[----:B------:R-:W-:-:S02]  /*1040*/  IADD3 R11, PT, PT, -R11, RZ, RZ ;  /* 0x000000ff0b0b7210 */ /* 0x000fc40007ffe1ff */
[-C--:B------:R-:W-:Y:S02]  /*1050*/  SHF.R.U32.HI R10, RZ, R9.reuse, R10 ;  /* 0x00000009ff0a7219 */ /* 0x080fe4000001160a */
[--C-:B------:R-:W-:Y:S02]  /*1060*/  LOP3.LUT P1, RZ, R11, R9, R12.reuse, 0xf8, !PT ;  /* 0x000000090bff7212 */ /* 0x100fe4000782f80c */
[C---:B------:R-:W-:Y:S02]  /*1070*/  LOP3.LUT P0, RZ, R10.reuse, 0x1, RZ, 0xc0, !PT ;  /* 0x000000010aff7812 */ /* 0x040fe4000780c0ff */
[----:B------:R-:W-:Y:S02]  /*1080*/  LOP3.LUT P2, RZ, R10, 0x2, RZ, 0xc0, !PT ;  /* 0x000000020aff7812 */ /* 0x000fe4000784c0ff */
[----:B------:R-:W-:Y:S02]  /*1090*/  SHF.R.U32.HI R7, RZ, R7, R12 ;  /* 0x00000007ff077219 */ /* 0x000fe4000001160c */
[----:B------:R-:W-:-:S02]  /*10a0*/  PLOP3.LUT P0, PT, P0, P1, P2, 0xe0, 0x0 ;  /* 0x000000000000781c */ /* 0x000fc40000703c20 */
[----:B------:R-:W-:Y:S02]  /*10b0*/  LOP3.LUT P1, RZ, R0, 0x7fffff, RZ, 0xc0, !PT ;  /* 0x007fffff00ff7812 */ /* 0x000fe4000782c0ff */
[----:B------:R-:W-:-:S04]  /*10c0*/  SEL R9, RZ, 0x1, !P0 ;  /* 0x00000001ff097807 */ /* 0x000fc80004000000 */
[----:B------:R-:W-:-:S04]  /*10d0*/  IADD3 R9, PT, PT, -R9, RZ, RZ ;  /* 0x000000ff09097210 */ /* 0x000fc80007ffe1ff */
[----:B------:R-:W-:-:S13]  /*10e0*/  ISETP.GE.AND P0, PT, R9, RZ, PT ;  /* 0x000000ff0900720c */ /* 0x000fda0003f06270 */
[----:B------:R-:W-:-:S04]  /*10f0*/  @!P0 IADD3 R7, PT, PT, R7, 0x1, RZ ;  /* 0x0000000107078810 */ /* 0x000fc80007ffe0ff */
[----:B------:R-:W-:-:S04]  /*1100*/  @!P1 SHF.L.U32 R7, R7, 0x1, RZ ;  /* 0x0000000107079819 */ /* 0x000fc800000006ff */
[----:B------:R-:W-:Y:S01]  /*1110*/  LOP3.LUT R7, R7, 0x80000000, R0, 0xf8, !PT ;  /* 0x8000000007077812 */ /* 0x000fe200078ef800 */
[----:B------:R-:W-:Y:S06]  /*1120*/  BRA `(.L_x_8) ;  /* 0x0000000000047947 */ /* 0x000fec0003800000 */
.L_x_9:
[----:B------:R0:W1:Y:S02]  /*1130*/  MUFU.RCP R7, R0 ;  /* 0x0000000000077308 */ /* 0x0000640000001000 */
.L_x_8:
[----:B------:R-:W-:-:S04]  /*1140*/  MOV R9, 0x0 ;  /* 0x0000000000097802 */ /* 0x000fc80000000f00 */
[----:B0123--:R-:W-:Y:S05]  /*1150*/  RET.REL.NODEC R8 `(_Z11muloperatorP6float2S0_S0_PKS_iiiiiii) ;  /* 0xffffffec08a87950 */ /* 0x00ffea0003c3ffff */
.L_x_10:
        /* <DEDUP_REMOVED lines=10> */
.L_x_11:


//--------------------- .nv.shared.reserved.0     --------------------------
	.section	.nv.shared.reserved.0,"aw",@nobits
	.weak		__nv_reservedSMEM_offset_0_alias
	.size		__nv_reservedSMEM_offset_0_alias, 0, 64
	.other		__nv_reservedSMEM_offset_0_alias,@"STO_CUDA_RESERVED_SHARED STV_DEFAULT"
__nv_reservedSMEM_offset_0_alias:
	.zero		0
	.zero		64


//--------------------- .nv.constant0._Z7fft_padP6float2S0_fbiii --------------------------
	.section	.nv.constant0._Z7fft_padP6float2S0_fbiii,"a",@progbits
	.sectionflags	@""
	.align	4
.nv.constant0._Z7fft_padP6float2S0_fbiii:
	.zero		932


//--------------------- .nv.constant0._Z11muloperatorP6float2S0_S0_PKS_iiiiiii --------------------------
	.section	.nv.constant0._Z11muloperatorP6float2S0_S0_PKS_iiiiiii,"a",@progbits
	.sectionflags	@""
	.align	4
.nv.constant0._Z11muloperatorP6float2S0_S0_PKS_iiiiiii:
	.zero		956


//--------------------- SYMBOLS --------------------------

	.type		.nv.reservedSmem.offset0,@object
	.size		.nv.reservedSmem.offset0,0x4
